//
// Generated by NVIDIA NVVM Compiler
//
// Compiler Build ID: CL-36424714
// Cuda compilation tools, release 13.0, V13.0.88
// Based on NVVM 20.0.0
//

.version 9.0
.target sm_100
.address_size 64

	// .globl	_Z8solutionxiPbPx

.visible .entry _Z8solutionxiPbPx(
	.param .u64 _Z8solutionxiPbPx_param_0,
	.param .u32 _Z8solutionxiPbPx_param_1,
	.param .u64 .ptr .align 1 _Z8solutionxiPbPx_param_2,
	.param .u64 .ptr .align 1 _Z8solutionxiPbPx_param_3
)
{
	.reg .pred 	%p<22>;
	.reg .b16 	%rs<3>;
	.reg .b32 	%r<38>;
	.reg .b64 	%rd<138>;

	ld.param.u64 	%rd67, [_Z8solutionxiPbPx_param_0];
	ld.param.u32 	%r1, [_Z8solutionxiPbPx_param_1];
	ld.param.u64 	%rd68, [_Z8solutionxiPbPx_param_2];
	ld.param.u64 	%rd69, [_Z8solutionxiPbPx_param_3];
	cvta.to.global.u64 	%rd1, %rd68;
	cvta.to.global.u64 	%rd2, %rd69;
	mov.u32 	%r2, %ntid.x;
	mov.u32 	%r3, %ctaid.x;
	mov.u32 	%r4, %tid.x;
	mad.lo.s32 	%r5, %r2, %r3, %r4;
	cvt.u64.u32 	%rd3, %r5;
	setp.le.s64 	%p1, %rd67, %rd3;
	@%p1 bra 	$L__BB0_36;
	cvt.s64.s32 	%rd4, %r1;
	setp.lt.s32 	%p2, %r1, 1;
	mov.b64 	%rd125, 0;
	@%p2 bra 	$L__BB0_11;
	setp.lt.u32 	%p3, %r1, 4;
	mov.b64 	%rd125, 0;
	mov.u64 	%rd115, %rd3;
	@%p3 bra 	$L__BB0_6;
	and.b64  	%rd123, %rd4, 2147483644;
	mov.b64 	%rd125, 0;
	cvt.u32.u64 	%r6, %rd4;
	mov.u64 	%rd115, %rd3;
$L__BB0_4:
	or.b64  	%rd74, %rd115, %rd4;
	and.b64  	%rd75, %rd74, -4294967296;
	setp.ne.s64 	%p4, %rd75, 0;
	@%p4 bra 	$L__BB0_15;
	cvt.u32.u64 	%r7, %rd115;
	div.u32 	%r8, %r7, %r6;
	mul.lo.s32 	%r9, %r8, %r6;
	sub.s32 	%r10, %r7, %r9;
	cvt.u64.u32 	%rd126, %r8;
	cvt.u64.u32 	%rd127, %r10;
	bra.uni 	$L__BB0_16;
$L__BB0_6:
	and.b32  	%r26, %r1, 3;
	setp.eq.s32 	%p9, %r26, 0;
	and.b64  	%rd117, %rd4, 3;
	@%p9 bra 	$L__BB0_11;
$L__BB0_7:
	.pragma "nounroll";
	or.b64  	%rd86, %rd115, %rd4;
	and.b64  	%rd87, %rd86, -4294967296;
	setp.ne.s64 	%p10, %rd87, 0;
	@%p10 bra 	$L__BB0_9;
	cvt.u32.u64 	%r27, %rd4;
	cvt.u32.u64 	%r28, %rd115;
	div.u32 	%r29, %r28, %r27;
	mul.lo.s32 	%r30, %r29, %r27;
	sub.s32 	%r31, %r28, %r30;
	cvt.u64.u32 	%rd115, %r29;
	cvt.u64.u32 	%rd121, %r31;
	bra.uni 	$L__BB0_10;
$L__BB0_9:
	div.s64 	%rd15, %rd115, %rd4;
	mul.lo.s64 	%rd88, %rd15, %rd4;
	sub.s64 	%rd121, %rd115, %rd88;
	mov.u64 	%rd115, %rd15;
$L__BB0_10:
	mad.lo.s64 	%rd125, %rd125, 10, %rd121;
	add.s64 	%rd117, %rd117, -1;
	setp.ne.s64 	%p11, %rd117, 0;
	@%p11 bra 	$L__BB0_7;
$L__BB0_11:
	setp.lt.s32 	%p12, %r1, 1;
	@%p12 bra 	$L__BB0_35;
	mov.b64 	%rd134, 0;
	cvt.u32.u64 	%r33, %rd125;
$L__BB0_13:
	shl.b64 	%rd90, %rd134, 3;
	add.s64 	%rd91, %rd2, %rd90;
	ld.global.u64 	%rd55, [%rd91];
	or.b64  	%rd92, %rd125, %rd55;
	and.b64  	%rd93, %rd92, -4294967296;
	setp.ne.s64 	%p13, %rd93, 0;
	@%p13 bra 	$L__BB0_26;
	cvt.u32.u64 	%r32, %rd55;
	div.u32 	%r34, %r33, %r32;
	cvt.u64.u32 	%rd135, %r34;
	bra.uni 	$L__BB0_27;
$L__BB0_15:
	div.s64 	%rd126, %rd115, %rd4;
	mul.lo.s64 	%rd76, %rd126, %rd4;
	sub.s64 	%rd127, %rd115, %rd76;
$L__BB0_16:
	mad.lo.s64 	%rd31, %rd125, 10, %rd127;
	or.b64  	%rd77, %rd126, %rd4;
	and.b64  	%rd78, %rd77, -4294967296;
	setp.ne.s64 	%p5, %rd78, 0;
	@%p5 bra 	$L__BB0_18;
	cvt.u32.u64 	%r12, %rd126;
	div.u32 	%r13, %r12, %r6;
	mul.lo.s32 	%r14, %r13, %r6;
	sub.s32 	%r15, %r12, %r14;
	cvt.u64.u32 	%rd128, %r13;
	cvt.u64.u32 	%rd129, %r15;
	bra.uni 	$L__BB0_19;
$L__BB0_18:
	div.s64 	%rd128, %rd126, %rd4;
	mul.lo.s64 	%rd79, %rd128, %rd4;
	sub.s64 	%rd129, %rd126, %rd79;
$L__BB0_19:
	mad.lo.s64 	%rd38, %rd31, 10, %rd129;
	or.b64  	%rd80, %rd128, %rd4;
	and.b64  	%rd81, %rd80, -4294967296;
	setp.ne.s64 	%p6, %rd81, 0;
	@%p6 bra 	$L__BB0_21;
	cvt.u32.u64 	%r17, %rd128;
	div.u32 	%r18, %r17, %r6;
	mul.lo.s32 	%r19, %r18, %r6;
	sub.s32 	%r20, %r17, %r19;
	cvt.u64.u32 	%rd130, %r18;
	cvt.u64.u32 	%rd131, %r20;
	bra.uni 	$L__BB0_22;
$L__BB0_21:
	div.s64 	%rd130, %rd128, %rd4;
	mul.lo.s64 	%rd82, %rd130, %rd4;
	sub.s64 	%rd131, %rd128, %rd82;
$L__BB0_22:
	mad.lo.s64 	%rd45, %rd38, 10, %rd131;
	or.b64  	%rd83, %rd130, %rd4;
	and.b64  	%rd84, %rd83, -4294967296;
	setp.ne.s64 	%p7, %rd84, 0;
	@%p7 bra 	$L__BB0_24;
	cvt.u32.u64 	%r22, %rd130;
	div.u32 	%r23, %r22, %r6;
	mul.lo.s32 	%r24, %r23, %r6;
	sub.s32 	%r25, %r22, %r24;
	cvt.u64.u32 	%rd115, %r23;
	cvt.u64.u32 	%rd133, %r25;
	bra.uni 	$L__BB0_25;
$L__BB0_24:
	div.s64 	%rd115, %rd130, %rd4;
	mul.lo.s64 	%rd85, %rd115, %rd4;
	sub.s64 	%rd133, %rd130, %rd85;
$L__BB0_25:
	mad.lo.s64 	%rd125, %rd45, 10, %rd133;
	add.s64 	%rd123, %rd123, -4;
	setp.eq.s64 	%p8, %rd123, 0;
	@%p8 bra 	$L__BB0_6;
	bra.uni 	$L__BB0_4;
$L__BB0_26:
	div.s64 	%rd135, %rd125, %rd55;
$L__BB0_27:
	mul.hi.s64 	%rd94, %rd135, 7378697629483820647;
	shr.u64 	%rd95, %rd94, 63;
	shr.s64 	%rd96, %rd94, 2;
	add.s64 	%rd97, %rd96, %rd95;
	mul.lo.s64 	%rd98, %rd97, 10;
	sub.s64 	%rd59, %rd135, %rd98;
	mov.u64 	%rd136, %rd134;
$L__BB0_28:
	add.s64 	%rd61, %rd136, 1;
	setp.ge.s64 	%p14, %rd61, %rd4;
	@%p14 bra 	$L__BB0_34;
	shl.b64 	%rd100, %rd136, 3;
	add.s64 	%rd101, %rd2, %rd100;
	ld.global.u64 	%rd62, [%rd101+8];
	or.b64  	%rd102, %rd125, %rd62;
	and.b64  	%rd103, %rd102, -4294967296;
	setp.ne.s64 	%p16, %rd103, 0;
	@%p16 bra 	$L__BB0_31;
	cvt.u32.u64 	%r35, %rd62;
	div.u32 	%r37, %r33, %r35;
	cvt.u64.u32 	%rd137, %r37;
	bra.uni 	$L__BB0_32;
$L__BB0_31:
	div.s64 	%rd137, %rd125, %rd62;
$L__BB0_32:
	mul.hi.s64 	%rd104, %rd137, 7378697629483820647;
	shr.u64 	%rd105, %rd104, 63;
	shr.s64 	%rd106, %rd104, 2;
	add.s64 	%rd107, %rd106, %rd105;
	mul.lo.s64 	%rd108, %rd107, 10;
	sub.s64 	%rd109, %rd137, %rd108;
	setp.eq.s64 	%p17, %rd59, %rd109;
	sub.s64 	%rd110, %rd59, %rd109;
	sub.s64 	%rd111, %rd134, %rd61;
	setp.eq.s64 	%p18, %rd110, %rd111;
	or.pred  	%p19, %p17, %p18;
	sub.s64 	%rd112, %rd61, %rd134;
	setp.eq.s64 	%p20, %rd110, %rd112;
	or.pred  	%p21, %p19, %p20;
	mov.u64 	%rd136, %rd61;
	@%p21 bra 	$L__BB0_33;
	bra.uni 	$L__BB0_28;
$L__BB0_33:
	add.s64 	%rd113, %rd1, %rd3;
	mov.b16 	%rs2, 0;
	st.global.u8 	[%rd113], %rs2;
	bra.uni 	$L__BB0_36;
$L__BB0_34:
	add.s64 	%rd134, %rd134, 1;
	setp.ne.s64 	%p15, %rd134, %rd4;
	@%p15 bra 	$L__BB0_13;
$L__BB0_35:
	add.s64 	%rd99, %rd1, %rd3;
	mov.b16 	%rs1, 1;
	st.global.u8 	[%rd99], %rs1;
$L__BB0_36:
	ret;

}


// ===== COMPILED SASS (sm_100) =====

	.target	sm_100

	.elftype	@"ET_EXEC"


//--------------------- .note.nv.tkinfo           --------------------------
	.section	.note.nv.tkinfo,"",@"SHT_NOTE"
	.sectionflags	@"SHF_NOTE_NV_TKINFO"
	.tkinfo
        /*0018*/ 	.word	0x00000002
        /*0030*/ 	.string	""
        /*0030*/ 	.string	"ptxas"
        /*0030*/ 	.string	"Cuda compilation tools, release 13.0, V13.0.88"
        /*0030*/ 	.string	"Build cuda_13.0.r13.0/compiler.36424714_0"
        /*0030*/ 	.string	"-arch sm_100 -m 64 "



//--------------------- .note.nv.cuinfo           --------------------------
	.section	.note.nv.cuinfo,"",@"SHT_NOTE"
	.sectionflags	@"SHF_NOTE_NV_CUINFO"
        /*0018*/ 	.short	0x0002
        /*001a*/ 	.short	0x0064
        /*001c*/ 	.short	0x0082
	.zero		2


//--------------------- .nv.info                  --------------------------
	.section	.nv.info,"",@"SHT_CUDA_INFO"
	.align	4


	//----- nvinfo : EIATTR_REGCOUNT
	.align		4
        /*0000*/ 	.byte	0x04, 0x2f
        /*0002*/ 	.short	(.L_1 - .L_0)
	.align		4
.L_0:
        /*0004*/ 	.word	index@(_Z8solutionxiPbPx)
        /*0008*/ 	.word	0x00000020


	//----- nvinfo : EIATTR_FRAME_SIZE
	.align		4
.L_1:
        /*000c*/ 	.byte	0x04, 0x11
        /*000e*/ 	.short	(.L_3 - .L_2)
	.align		4
.L_2:
        /*0010*/ 	.word	index@($__internal_0_$__cuda_sm20_div_s64)
        /*0014*/ 	.word	0x00000000


	//----- nvinfo : EIATTR_FRAME_SIZE
	.align		4
.L_3:
        /*0018*/ 	.byte	0x04, 0x11
        /*001a*/ 	.short	(.L_5 - .L_4)
	.align		4
.L_4:
        /*001c*/ 	.word	index@(_Z8solutionxiPbPx)
        /*0020*/ 	.word	0x00000000


	//----- nvinfo : EIATTR_MIN_STACK_SIZE
	.align		4
.L_5:
        /*0024*/ 	.byte	0x04, 0x12
        /*0026*/ 	.short	(.L_7 - .L_6)
	.align		4
.L_6:
        /*0028*/ 	.word	index@(_Z8solutionxiPbPx)
        /*002c*/ 	.word	0x00000000
.L_7:


//--------------------- .nv.compat                --------------------------
	.section	.nv.compat,"",@"SHT_CUDA_COMPAT_INFO"
	.align	4
        /*0000*/ 	.byte	0x02, 0x09, 0x00, 0x00, 0x02, 0x02, 0x01, 0x00, 0x02, 0x05, 0x05, 0x00, 0x03, 0x07, 0x01, 0x01
        /*0010*/ 	.byte	0x02, 0x03, 0x00, 0x00, 0x02, 0x06, 0x01, 0x00, 0x04, 0x0b, 0x08, 0x00, 0x09, 0x00, 0x00, 0x00
        /*0020*/ 	.byte	0x00, 0x00, 0x00, 0x00


//--------------------- .nv.info._Z8solutionxiPbPx --------------------------
	.section	.nv.info._Z8solutionxiPbPx,"",@"SHT_CUDA_INFO"
	.sectionflags	@""
	.align	4


	//----- nvinfo : EIATTR_CUDA_API_VERSION
	.align		4
        /*0000*/ 	.byte	0x04, 0x37
        /*0002*/ 	.short	(.L_9 - .L_8)
.L_8:
        /*0004*/ 	.word	0x00000082


	//----- nvinfo : EIATTR_KPARAM_INFO
	.align		4
.L_9:
        /*0008*/ 	.byte	0x04, 0x17
        /*000a*/ 	.short	(.L_11 - .L_10)
.L_10:
        /*000c*/ 	.word	0x00000000
        /*0010*/ 	.short	0x0003
        /*0012*/ 	.short	0x0018
        /*0014*/ 	.byte	0x00, 0xf5, 0x21, 0x00


	//----- nvinfo : EIATTR_KPARAM_INFO
	.align		4
.L_11:
        /*0018*/ 	.byte	0x04, 0x17
        /*001a*/ 	.short	(.L_13 - .L_12)
.L_12:
        /*001c*/ 	.word	0x00000000
        /*0020*/ 	.short	0x0002
        /*0022*/ 	.short	0x0010
        /*0024*/ 	.byte	0x00, 0xf5, 0x21, 0x00


	//----- nvinfo : EIATTR_KPARAM_INFO
	.align		4
.L_13:
        /*0028*/ 	.byte	0x04, 0x17
        /*002a*/ 	.short	(.L_15 - .L_14)
.L_14:
        /*002c*/ 	.word	0x00000000
        /*0030*/ 	.short	0x0001
        /*0032*/ 	.short	0x0008
        /*0034*/ 	.byte	0x00, 0xf0, 0x11, 0x00


	//----- nvinfo : EIATTR_KPARAM_INFO
	.align		4
.L_15:
        /*0038*/ 	.byte	0x04, 0x17
        /*003a*/ 	.short	(.L_17 - .L_16)
.L_16:
        /*003c*/ 	.word	0x00000000
        /*0040*/ 	.short	0x0000
        /*0042*/ 	.short	0x0000
        /*0044*/ 	.byte	0x00, 0xf0, 0x21, 0x00


	//----- nvinfo : EIATTR_SPARSE_MMA_MASK
	.align		4
.L_17:
        /*0048*/ 	.byte	0x03, 0x50
        /*004a*/ 	.short	0x0000


	//----- nvinfo : EIATTR_MAXREG_COUNT
	.align		4
        /*004c*/ 	.byte	0x03, 0x1b
        /*004e*/ 	.short	0x00ff


	//----- nvinfo : EIATTR_MERCURY_ISA_VERSION
	.align		4
        /*0050*/ 	.byte	0x03, 0x5f
        /*0052*/ 	.short	0x0101


	//----- nvinfo : EIATTR_VRC_CTA_INIT_COUNT
	.align		4
        /*0054*/ 	.byte	0x02, 0x4a
	.zero		1
	.zero		1


	//----- nvinfo : EIATTR_EXIT_INSTR_OFFSETS
	.align		4
        /*0058*/ 	.byte	0x04, 0x1c
        /*005a*/ 	.short	(.L_19 - .L_18)


	//   ....[0]....
.L_18:
        /*005c*/ 	.word	0x00000080


	//   ....[1]....
        /*0060*/ 	.word	0x00001c70


	//   ....[2]....
        /*0064*/ 	.word	0x00001d40


	//----- nvinfo : EIATTR_CRS_STACK_SIZE
	.align		4
.L_19:
        /*0068*/ 	.byte	0x04, 0x1e
        /*006a*/ 	.short	(.L_21 - .L_20)
.L_20:
        /*006c*/ 	.word	0x00000000


	//----- nvinfo : EIATTR_CBANK_PARAM_SIZE
	.align		4
.L_21:
        /*0070*/ 	.byte	0x03, 0x19
        /*0072*/ 	.short	0x0020


	//----- nvinfo : EIATTR_PARAM_CBANK
	.align		4
        /*0074*/ 	.byte	0x04, 0x0a
        /*0076*/ 	.short	(.L_23 - .L_22)
	.align		4
.L_22:
        /*0078*/ 	.word	index@(.nv.constant0._Z8solutionxiPbPx)
        /*007c*/ 	.short	0x0380
        /*007e*/ 	.short	0x0020


	//----- nvinfo : EIATTR_SW_WAR
	.align		4
.L_23:
        /*0080*/ 	.byte	0x04, 0x36
        /*0082*/ 	.short	(.L_25 - .L_24)
.L_24:
        /*0084*/ 	.word	0x00000008
.L_25:


//--------------------- .nv.callgraph             --------------------------
	.section	.nv.callgraph,"",@"SHT_CUDA_CALLGRAPH"
	.align	4
	.sectionentsize	8
	.align		4
        /*0000*/ 	.word	0x00000000
	.align		4
        /*0004*/ 	.word	0xffffffff
	.align		4
        /*0008*/ 	.word	0x00000000
	.align		4
        /*000c*/ 	.word	0xfffffffe
	.align		4
        /*0010*/ 	.word	0x00000000
	.align		4
        /*0014*/ 	.word	0xfffffffd
	.align		4
        /*0018*/ 	.word	0x00000000
	.align		4
        /*001c*/ 	.word	0xfffffffc


//--------------------- .text._Z8solutionxiPbPx   --------------------------
	.section	.text._Z8solutionxiPbPx,"ax",@progbits
	.align	128
        .global         _Z8solutionxiPbPx
        .type           _Z8solutionxiPbPx,@function
        .size           _Z8solutionxiPbPx,(.L_x_33 - _Z8solutionxiPbPx)
        .other          _Z8solutionxiPbPx,@"STO_CUDA_ENTRY STV_DEFAULT"
_Z8solutionxiPbPx:
.text._Z8solutionxiPbPx:
[----:B------:R-:W-:Y:S01]  /*0000*/  LDC R1, c[0x0][0x37c] ;  /* 0x0000df00ff017b82 */ /* 0x000fe20000000800 */
[----:B------:R-:W0:Y:S01]  /*0010*/  S2R R12, SR_CTAID.X ;  /* 0x00000000000c7919 */ /* 0x000e220000002500 */
[----:B------:R-:W0:Y:S01]  /*0020*/  LDCU UR4, c[0x0][0x360] ;  /* 0x00006c00ff0477ac */ /* 0x000e220008000800 */
[----:B------:R-:W0:Y:S01]  /*0030*/  S2R R13, SR_TID.X ;  /* 0x00000000000d7919 */ /* 0x000e220000002100 */
[----:B------:R-:W1:Y:S01]  /*0040*/  LDCU.64 UR6, c[0x0][0x380] ;  /* 0x00007000ff0677ac */ /* 0x000e620008000a00 */
[----:B0-----:R-:W-:-:S05]  /*0050*/  IMAD R12, R12, UR4, R13 ;  /* 0x000000040c0c7c24 */ /* 0x001fca000f8e020d */
[----:B-1----:R-:W-:-:S04]  /*0060*/  ISETP.GE.U32.AND P0, PT, R12, UR6, PT ;  /* 0x000000060c007c0c */ /* 0x002fc8000bf06070 */
[----:B------:R-:W-:-:S13]  /*0070*/  ISETP.GE.AND.EX P0, PT, RZ, UR7, PT, P0 ;  /* 0x00000007ff007c0c */ /* 0x000fda000bf06300 */
[----:B------:R-:W-:Y:S05]  /*0080*/  @P0 EXIT ;  /* 0x000000000000094d */ /* 0x000fea0003800000 */
[----:B------:R-:W0:Y:S01]  /*0090*/  LDCU UR4, c[0x0][0x388] ;  /* 0x00007100ff0477ac */ /* 0x000e220008000800 */
[----:B------:R-:W-:Y:S01]  /*00a0*/  CS2R R2, SRZ ;  /* 0x0000000000027805 */ /* 0x000fe2000001ff00 */
[----:B0-----:R-:W-:-:S05]  /*00b0*/  IMAD.U32 R7, RZ, RZ, UR4 ;  /* 0x00000004ff077e24 */ /* 0x001fca000f8e00ff */
[----:B------:R-:W-:Y:S02]  /*00c0*/  ISETP.GE.AND P0, PT, R7, 0x1, PT ;  /* 0x000000010700780c */ /* 0x000fe40003f06270 */
[----:B------:R-:W-:-:S11]  /*00d0*/  SHF.R.S32.HI R0, RZ, 0x1f, R7 ;  /* 0x0000001fff007819 */ /* 0x000fd60000011407 */
[----:B------:R-:W-:Y:S05]  /*00e0*/  @!P0 BRA `(.L_x_0) ;  /* 0x0000001000908947 */ /* 0x000fea0003800000 */
[----:B------:R-:W-:Y:S01]  /*00f0*/  ISETP.GE.U32.AND P0, PT, R7, 0x4, PT ;  /* 0x000000040700780c */ /* 0x000fe20003f06070 */
[----:B------:R-:W-:Y:S01]  /*0100*/  IMAD.MOV.U32 R13, RZ, RZ, RZ ;  /* 0x000000ffff0d7224 */ /* 0x000fe200078e00ff */
[----:B------:R-:W-:Y:S02]  /*0110*/  CS2R R2, SRZ ;  /* 0x0000000000027805 */ /* 0x000fe4000001ff00 */
[----:B------:R-:W-:Y:S01]  /*0120*/  MOV R20, R12 ;  /* 0x0000000c00147202 */ /* 0x000fe20000000f00 */
[----:B------:R-:W-:-:S08]  /*0130*/  IMAD.MOV.U32 R21, RZ, RZ, R13 ;  /* 0x000000ffff157224 */ /* 0x000fd000078e000d */
[----:B------:R-:W-:Y:S05]  /*0140*/  @!P0 BRA `(.L_x_1) ;  /* 0x0000000c00708947 */ /* 0x000fea0003800000 */
[----:B------:R-:W-:Y:S01]  /*0150*/  LOP3.LUT R14, R7, 0x7ffffffc, RZ, 0xc0, !PT ;  /* 0x7ffffffc070e7812 */ /* 0x000fe200078ec0ff */
[----:B------:R-:W-:Y:S01]  /*0160*/  IMAD.MOV.U32 R20, RZ, RZ, R12 ;  /* 0x000000ffff147224 */ /* 0x000fe200078e000c */
[----:B------:R-:W-:Y:S01]  /*0170*/  MOV R21, R13 ;  /* 0x0000000d00157202 */ /* 0x000fe20000000f00 */
[----:B------:R-:W-:Y:S01]  /*0180*/  IMAD.MOV.U32 R15, RZ, RZ, RZ ;  /* 0x000000ffff0f7224 */ /* 0x000fe200078e00ff */
[----:B------:R-:W-:Y:S01]  /*0190*/  CS2R R2, SRZ ;  /* 0x0000000000027805 */ /* 0x000fe2000001ff00 */
[----:B------:R-:W0:Y:S06]  /*01a0*/  LDCU UR5, c[0x0][0x388] ;  /* 0x00007100ff0577ac */ /* 0x000e2c0008000800 */
.L_x_14:
[----:B------:R-:W-:Y:S01]  /*01b0*/  LOP3.LUT R4, R21, R0, RZ, 0xfc, !PT ;  /* 0x0000000015047212 */ /* 0x000fe200078efcff */
[----:B------:R-:W-:Y:S01]  /*01c0*/  BSSY.RECONVERGENT B0, `(.L_x_2) ;  /* 0x0000033000007945 */ /* 0x000fe20003800200 */
[----:B------:R-:W-:Y:S02]  /*01d0*/  IADD3 R14, P0, PT, R14, -0x4, RZ ;  /* 0xfffffffc0e0e7810 */ /* 0x000fe40007f1e0ff */
[----:B------:R-:W-:Y:S02]  /*01e0*/  ISETP.NE.U32.AND P1, PT, R4, RZ, PT ;  /* 0x000000ff0400720c */ /* 0x000fe40003f25070 */
[----:B------:R-:W-:Y:S02]  /*01f0*/  IADD3.X R15, PT, PT, R15, -0x1, RZ, P0, !PT ;  /* 0xffffffff0f0f7810 */ /* 0x000fe400007fe4ff */
[----:B------:R-:W-:-:S04]  /*0200*/  ISETP.NE.U32.AND P0, PT, R14, RZ, PT ;  /* 0x000000ff0e00720c */ /* 0x000fc80003f05070 */
[----:B------:R-:W-:-:S05]  /*0210*/  ISETP.NE.AND.EX P0, PT, R15, RZ, PT, P0 ;  /* 0x000000ff0f00720c */ /* 0x000fca0003f05300 */
[----:B------:R-:W-:Y:S08]  /*0220*/  @P1 BRA `(.L_x_3) ;  /* 0x0000000000641947 */ /* 0x000ff00003800000 */
[----:B0-----:R-:W-:Y:S02]  /*0230*/  IMAD.U32 R7, RZ, RZ, UR5 ;  /* 0x00000005ff077e24 */ /* 0x001fe4000f8e00ff */
[----:B------:R-:W-:Y:S02]  /*0240*/  IMAD.MOV.U32 R23, RZ, RZ, RZ ;  /* 0x000000ffff177224 */ /* 0x000fe400078e00ff */
[----:B------:R-:W0:Y:S01]  /*0250*/  I2F.U32.RP R6, R7 ;  /* 0x0000000700067306 */ /* 0x000e220000209000 */
[----:B------:R-:W-:Y:S01]  /*0260*/  ISETP.NE.U32.AND P3, PT, R7, RZ, PT ;  /* 0x000000ff0700720c */ /* 0x000fe20003f65070 */
[----:B------:R-:W-:-:S06]  /*0270*/  IMAD.MOV.U32 R21, RZ, RZ, RZ ;  /* 0x000000ffff157224 */ /* 0x000fcc00078e00ff */
[----:B0-----:R-:W0:Y:S02]  /*0280*/  MUFU.RCP R6, R6 ;  /* 0x0000000600067308 */ /* 0x001e240000001000 */
[----:B0-----:R-:W-:-:S06]  /*0290*/  IADD3 R4, PT, PT, R6, 0xffffffe, RZ ;  /* 0x0ffffffe06047810 */ /* 0x001fcc0007ffe0ff */
[----:B------:R0:W1:Y:S02]  /*02a0*/  F2I.FTZ.U32.TRUNC.NTZ R5, R4 ;  /* 0x0000000400057305 */ /* 0x000064000021f000 */
[----:B0-----:R-:W-:Y:S02]  /*02b0*/  IMAD.MOV.U32 R4, RZ, RZ, RZ ;  /* 0x000000ffff047224 */ /* 0x001fe400078e00ff */
[----:B-1----:R-:W-:-:S04]  /*02c0*/  IMAD R8, R5, R7, RZ ;  /* 0x0000000705087224 */ /* 0x002fc800078e02ff */
[----:B------:R-:W-:-:S04]  /*02d0*/  IMAD.MOV R9, RZ, RZ, -R8 ;  /* 0x000000ffff097224 */ /* 0x000fc800078e0a08 */
[----:B------:R-:W-:-:S06]  /*02e0*/  IMAD.HI.U32 R5, R5, R9, R4 ;  /* 0x0000000905057227 */ /* 0x000fcc00078e0004 */
[----:B------:R-:W-:-:S05]  /*02f0*/  IMAD.HI.U32 R5, R5, R20, RZ ;  /* 0x0000001405057227 */ /* 0x000fca00078e00ff */
[----:B------:R-:W-:-:S05]  /*0300*/  IADD3 R8, PT, PT, -R5, RZ, RZ ;  /* 0x000000ff05087210 */ /* 0x000fca0007ffe1ff */
[----:B------:R-:W-:-:S05]  /*0310*/  IMAD R8, R7, R8, R20 ;  /* 0x0000000807087224 */ /* 0x000fca00078e0214 */
[----:B------:R-:W-:-:S13]  /*0320*/  ISETP.GE.U32.AND P1, PT, R8, R7, PT ;  /* 0x000000070800720c */ /* 0x000fda0003f26070 */
[----:B------:R-:W-:Y:S02]  /*0330*/  @P1 IMAD.IADD R8, R8, 0x1, -R7 ;  /* 0x0000000108081824 */ /* 0x000fe400078e0a07 */
[----:B------:R-:W-:-:S03]  /*0340*/  @P1 VIADD R5, R5, 0x1 ;  /* 0x0000000105051836 */ /* 0x000fc60000000000 */
[----:B------:R-:W-:-:S13]  /*0350*/  ISETP.GE.U32.AND P2, PT, R8, R7, PT ;  /* 0x000000070800720c */ /* 0x000fda0003f46070 */
[----:B------:R-:W-:Y:S02]  /*0360*/  @P2 IADD3 R5, PT, PT, R5, 0x1, RZ ;  /* 0x0000000105052810 */ /* 0x000fe40007ffe0ff */
[----:B------:R-:W-:-:S05]  /*0370*/  @!P3 LOP3.LUT R5, RZ, R7, RZ, 0x33, !PT ;  /* 0x00000007ff05b212 */ /* 0x000fca00078e33ff */
[----:B------:R-:W-:-:S04]  /*0380*/  IMAD.MOV R22, RZ, RZ, -R5 ;  /* 0x000000ffff167224 */ /* 0x000fc800078e0a05 */
[----:B------:R-:W-:Y:S01]  /*0390*/  IMAD R22, R7, R22, R20 ;  /* 0x0000001607167224 */ /* 0x000fe200078e0214 */
[----:B------:R-:W-:Y:S01]  /*03a0*/  MOV R20, R5 ;  /* 0x0000000500147202 */ /* 0x000fe20000000f00 */
[----:B------:R-:W-:Y:S06]  /*03b0*/  BRA `(.L_x_4) ;  /* 0x00000000004c7947 */ /* 0x000fec0003800000 */
.L_x_3:
[----:B------:R-:W1:Y:S01]  /*03c0*/  LDCU UR4, c[0x0][0x388] ;  /* 0x00007100ff0477ac */ /* 0x000e620008000800 */
[----:B------:R-:W-:Y:S01]  /*03d0*/  IMAD.MOV.U32 R18, RZ, RZ, R20 ;  /* 0x000000ffff127224 */ /* 0x000fe200078e0014 */
[----:B------:R-:W-:Y:S01]  /*03e0*/  MOV R5, R21 ;  /* 0x0000001500057202 */ /* 0x000fe20000000f00 */
[----:B------:R-:W-:Y:S01]  /*03f0*/  IMAD.MOV.U32 R6, RZ, RZ, R0 ;  /* 0x000000ffff067224 */ /* 0x000fe200078e0000 */
[----:B------:R-:W-:Y:S01]  /*0400*/  MOV R4, 0x430 ;  /* 0x0000043000047802 */ /* 0x000fe20000000f00 */
[----:B-1----:R-:W-:-:S07]  /*0410*/  IMAD.U32 R7, RZ, RZ, UR4 ;  /* 0x00000004ff077e24 */ /* 0x002fce000f8e00ff */
[----:B0-----:R-:W-:Y:S05]  /*0420*/  CALL.REL.NOINC `($__internal_0_$__cuda_sm20_div_s64) ;  /* 0x0000001800487944 */ /* 0x001fea0003c00000 */
[----:B------:R-:W-:Y:S01]  /*0430*/  IADD3 R4, P1, PT, RZ, -R9, RZ ;  /* 0x80000009ff047210 */ /* 0x000fe20007f3e0ff */
[----:B------:R-:W-:Y:S01]  /*0440*/  IMAD.MOV.U32 R10, RZ, RZ, R20 ;  /* 0x000000ffff0a7224 */ /* 0x000fe200078e0014 */
[----:B------:R-:W-:Y:S02]  /*0450*/  MOV R7, UR5 ;  /* 0x0000000500077c02 */ /* 0x000fe40008000f00 */
[----:B------:R-:W-:Y:S01]  /*0460*/  MOV R11, R21 ;  /* 0x00000015000b7202 */ /* 0x000fe20000000f00 */
[--C-:B------:R-:W-:Y:S01]  /*0470*/  IMAD.X R6, RZ, RZ, ~R5.reuse, P1 ;  /* 0x000000ffff067224 */ /* 0x100fe200008e0e05 */
[----:B------:R-:W-:Y:S01]  /*0480*/  MOV R20, R9 ;  /* 0x0000000900147202 */ /* 0x000fe20000000f00 */
[----:B------:R-:W-:Y:S02]  /*0490*/  IMAD.MOV.U32 R21, RZ, RZ, R5 ;  /* 0x000000ffff157224 */ /* 0x000fe400078e0005 */
[-C--:B------:R-:W-:Y:S02]  /*04a0*/  IMAD R17, R6, R7.reuse, RZ ;  /* 0x0000000706117224 */ /* 0x080fe400078e02ff */
[----:B------:R-:W-:-:S04]  /*04b0*/  IMAD.WIDE.U32 R10, R4, R7, R10 ;  /* 0x00000007040a7225 */ /* 0x000fc800078e000a */
[----:B------:R-:W-:Y:S02]  /*04c0*/  IMAD R17, R0, R4, R17 ;  /* 0x0000000400117224 */ /* 0x000fe400078e0211 */
[----:B------:R-:W-:Y:S02]  /*04d0*/  IMAD.MOV.U32 R22, RZ, RZ, R10 ;  /* 0x000000ffff167224 */ /* 0x000fe400078e000a */
[----:B------:R-:W-:-:S07]  /*04e0*/  IMAD.IADD R23, R11, 0x1, R17 ;  /* 0x000000010b177824 */ /* 0x000fce00078e0211 */
.L_x_4:
[----:B------:R-:W-:Y:S05]  /*04f0*/  BSYNC.RECONVERGENT B0 ;  /* 0x0000000000007941 */ /* 0x000fea0003800200 */
.L_x_2:
[----:B------:R-:W-:Y:S01]  /*0500*/  LOP3.LUT R4, R21, R0, RZ, 0xfc, !PT ;  /* 0x0000000015047212 */ /* 0x000fe200078efcff */
[----:B------:R-:W-:Y:S01]  /*0510*/  IMAD R5, R2, 0xa, RZ ;  /* 0x0000000a02057824 */ /* 0x000fe200078e02ff */
[----:B------:R-:W-:Y:S01]  /*0520*/  BSSY.RECONVERGENT B0, `(.L_x_5) ;  /* 0x0000030000007945 */ /* 0x000fe20003800200 */
[----:B------:R-:W-:Y:S01]  /*0530*/  IMAD.WIDE.U32 R22, R3, 0xa, R22 ;  /* 0x0000000a03167825 */ /* 0x000fe200078e0016 */
[----:B------:R-:W-:-:S03]  /*0540*/  ISETP.NE.U32.AND P1, PT, R4, RZ, PT ;  /* 0x000000ff0400720c */ /* 0x000fc60003f25070 */
[----:B------:R-:W-:-:S10]  /*0550*/  IMAD.IADD R2, R23, 0x1, R5 ;  /* 0x0000000117027824 */ /* 0x000fd400078e0205 */
[----:B------:R-:W-:Y:S05]  /*0560*/  @P1 BRA `(.L_x_6) ;  /* 0x0000000000601947 */ /* 0x000fea0003800000 */
[----:B------:R-:W0:Y:S01]  /*0570*/  I2F.U32.RP R6, R7 ;  /* 0x0000000700067306 */ /* 0x000e220000209000 */
[----:B------:R-:W-:Y:S01]  /*0580*/  ISETP.NE.U32.AND P3, PT, R7, RZ, PT ;  /* 0x000000ff0700720c */ /* 0x000fe20003f65070 */
[----:B------:R-:W-:Y:S02]  /*0590*/  IMAD.MOV.U32 R11, RZ, RZ, RZ ;  /* 0x000000ffff0b7224 */ /* 0x000fe400078e00ff */
[----:B------:R-:W-:-:S04]  /*05a0*/  IMAD.MOV.U32 R21, RZ, RZ, RZ ;  /* 0x000000ffff157224 */ /* 0x000fc800078e00ff */
[----:B0-----:R-:W0:Y:S02]  /*05b0*/  MUFU.RCP R6, R6 ;  /* 0x0000000600067308 */ /* 0x001e240000001000 */
[----:B0-----:R-:W-:-:S06]  /*05c0*/  IADD3 R5, PT, PT, R6, 0xffffffe, RZ ;  /* 0x0ffffffe06057810 */ /* 0x001fcc0007ffe0ff */
[----:B------:R-:W0:Y:S02]  /*05d0*/  F2I.FTZ.U32.TRUNC.NTZ R5, R5 ;  /* 0x0000000500057305 */ /* 0x000e24000021f000 */
[----:B0-----:R-:W-:-:S04]  /*05e0*/  IMAD.MOV R4, RZ, RZ, -R5 ;  /* 0x000000ffff047224 */ /* 0x001fc800078e0a05 */
[----:B------:R-:W-:Y:S02]  /*05f0*/  IMAD R3, R4, R7, RZ ;  /* 0x0000000704037224 */ /* 0x000fe400078e02ff */
[----:B------:R-:W-:-:S04]  /*0600*/  IMAD.MOV.U32 R4, RZ, RZ, RZ ;  /* 0x000000ffff047224 */ /* 0x000fc800078e00ff */
        /* <DEDUP_REMOVED lines=14> */
.L_x_6:
[----:B------:R-:W0:Y:S01]  /*06f0*/  LDCU UR4, c[0x0][0x388] ;  /* 0x00007100ff0477ac */ /* 0x000e220008000800 */
[----:B------:R-:W-:Y:S01]  /*0700*/  IMAD.MOV.U32 R18, RZ, RZ, R20 ;  /* 0x000000ffff127224 */ /* 0x000fe200078e0014 */
[----:B------:R-:W-:Y:S01]  /*0710*/  MOV R5, R21 ;  /* 0x0000001500057202 */ /* 0x000fe20000000f00 */
[----:B------:R-:W-:Y:S01]  /*0720*/  IMAD.MOV.U32 R6, RZ, RZ, R0 ;  /* 0x000000ffff067224 */ /* 0x000fe200078e0000 */
[----:B------:R-:W-:Y:S01]  /*0730*/  MOV R4, 0x760 ;  /* 0x0000076000047802 */ /* 0x000fe20000000f00 */
[----:B0-----:R-:W-:-:S07]  /*0740*/  IMAD.U32 R7, RZ, RZ, UR4 ;  /* 0x00000004ff077e24 */ /* 0x001fce000f8e00ff */
[----:B------:R-:W-:Y:S05]  /*0750*/  CALL.REL.NOINC `($__internal_0_$__cuda_sm20_div_s64) ;  /* 0x00000014007c7944 */ /* 0x000fea0003c00000 */
        /* <DEDUP_REMOVED lines=12> */
.L_x_7:
[----:B------:R-:W-:Y:S05]  /*0820*/  BSYNC.RECONVERGENT B0 ;  /* 0x0000000000007941 */ /* 0x000fea0003800200 */
.L_x_5:
[----:B------:R-:W-:Y:S01]  /*0830*/  LOP3.LUT R6, R21, R0, RZ, 0xfc, !PT ;  /* 0x0000000015067212 */ /* 0x000fe200078efcff */
[----:B------:R-:W-:Y:S01]  /*0840*/  IMAD.MOV.U32 R5, RZ, RZ, R11 ;  /* 0x000000ffff057224 */ /* 0x000fe200078e000b */
[----:B------:R-:W-:Y:S01]  /*0850*/  BSSY.RECONVERGENT B0, `(.L_x_8) ;  /* 0x0000031000007945 */ /* 0x000fe20003800200 */
[----:B------:R-:W-:Y:S01]  /*0860*/  IMAD R3, R2, 0xa, RZ ;  /* 0x0000000a02037824 */ /* 0x000fe200078e02ff */
[----:B------:R-:W-:Y:S01]  /*0870*/  ISETP.NE.U32.AND P1, PT, R6, RZ, PT ;  /* 0x000000ff0600720c */ /* 0x000fe20003f25070 */
[----:B------:R-:W-:-:S05]  /*0880*/  IMAD.WIDE.U32 R22, R22, 0xa, R4 ;  /* 0x0000000a16167825 */ /* 0x000fca00078e0004 */
[----:B------:R-:W-:-:S07]  /*0890*/  IADD3 R2, PT, PT, R23, R3, RZ ;  /* 0x0000000317027210 */ /* 0x000fce0007ffe0ff */
[----:B------:R-:W-:Y:S05]  /*08a0*/  @P1 BRA `(.L_x_9) ;  /* 0x0000000000601947 */ /* 0x000fea0003800000 */
[----:B------:R-:W0:Y:S01]  /*08b0*/  I2F.U32.RP R6, R7 ;  /* 0x0000000700067306 */ /* 0x000e220000209000 */
[----:B------:R-:W-:Y:S01]  /*08c0*/  ISETP.NE.U32.AND P3, PT, R7, RZ, PT ;  /* 0x000000ff0700720c */ /* 0x000fe20003f65070 */
[----:B------:R-:W-:Y:S01]  /*08d0*/  IMAD.MOV.U32 R21, RZ, RZ, RZ ;  /* 0x000000ffff157224 */ /* 0x000fe200078e00ff */
[----:B------:R-:W-:-:S05]  /*08e0*/  MOV R11, RZ ;  /* 0x000000ff000b7202 */ /* 0x000fca0000000f00 */
[----:B0-----:R-:W0:Y:S02]  /*08f0*/  MUFU.RCP R6, R6 ;  /* 0x0000000600067308 */ /* 0x001e240000001000 */
[----:B0-----:R-:W-:-:S06]  /*0900*/  VIADD R5, R6, 0xffffffe ;  /* 0x0ffffffe06057836 */ /* 0x001fcc0000000000 */
[----:B------:R-:W0:Y:S02]  /*0910*/  F2I.FTZ.U32.TRUNC.NTZ R5, R5 ;  /* 0x0000000500057305 */ /* 0x000e24000021f000 */
[----:B0-----:R-:W-:-:S04]  /*0920*/  IMAD.MOV R4, RZ, RZ, -R5 ;  /* 0x000000ffff047224 */ /* 0x001fc800078e0a05 */
[----:B------:R-:W-:Y:S02]  /*0930*/  IMAD R3, R4, R7, RZ ;  /* 0x0000000704037224 */ /* 0x000fe400078e02ff */
[----:B------:R-:W-:-:S05]  /*0940*/  HFMA2 R4, -RZ, RZ, 0, 0 ;  /* 0x00000000ff047431 */ /* 0x000fca00000001ff */
[----:B------:R-:W-:-:S06]  /*0950*/  IMAD.HI.U32 R3, R5, R3, R4 ;  /* 0x0000000305037227 */ /* 0x000fcc00078e0004 */
[----:B------:R-:W-:-:S04]  /*0960*/  IMAD.HI.U32 R3, R3, R20, RZ ;  /* 0x0000001403037227 */ /* 0x000fc800078e00ff */
[----:B------:R-:W-:-:S04]  /*0970*/  IMAD.MOV R4, RZ, RZ, -R3 ;  /* 0x000000ffff047224 */ /* 0x000fc800078e0a03 */
[----:B------:R-:W-:-:S05]  /*0980*/  IMAD R4, R7, R4, R20 ;  /* 0x0000000407047224 */ /* 0x000fca00078e0214 */
[----:B------:R-:W-:-:S13]  /*0990*/  ISETP.GE.U32.AND P1, PT, R4, R7, PT ;  /* 0x000000070400720c */ /* 0x000fda0003f26070 */
[----:B------:R-:W-:Y:S01]  /*09a0*/  @P1 IMAD.IADD R4, R4, 0x1, -R7 ;  /* 0x0000000104041824 */ /* 0x000fe200078e0a07 */
[----:B------:R-:W-:-:S04]  /*09b0*/  @P1 IADD3 R3, PT, PT, R3, 0x1, RZ ;  /* 0x0000000103031810 */ /* 0x000fc80007ffe0ff */
[----:B------:R-:W-:-:S13]  /*09c0*/  ISETP.GE.U32.AND P2, PT, R4, R7, PT ;  /* 0x000000070400720c */ /* 0x000fda0003f46070 */
[----:B------:R-:W-:Y:S01]  /*09d0*/  @P2 VIADD R3, R3, 0x1 ;  /* 0x0000000103032836 */ /* 0x000fe20000000000 */
[----:B------:R-:W-:-:S05]  /*09e0*/  @!P3 LOP3.LUT R3, RZ, R7, RZ, 0x33, !PT ;  /* 0x00000007ff03b212 */ /* 0x000fca00078e33ff */
[----:B------:R-:W-:-:S04]  /*09f0*/  IMAD.MOV R4, RZ, RZ, -R3 ;  /* 0x000000ffff047224 */ /* 0x000fc800078e0a03 */
[----:B------:R-:W-:Y:S02]  /*0a00*/  IMAD R4, R7, R4, R20 ;  /* 0x0000000407047224 */ /* 0x000fe400078e0214 */
[----:B------:R-:W-:Y:S01]  /*0a10*/  IMAD.MOV.U32 R20, RZ, RZ, R3 ;  /* 0x000000ffff147224 */ /* 0x000fe200078e0003 */
[----:B------:R-:W-:Y:S06]  /*0a20*/  BRA `(.L_x_10) ;  /* 0x00000000004c7947 */ /* 0x000fec0003800000 */
.L_x_9:
[----:B------:R-:W0:Y:S01]  /*0a30*/  LDCU UR4, c[0x0][0x388] ;  /* 0x00007100ff0477ac */ /* 0x000e220008000800 */
[----:B------:R-:W-:Y:S01]  /*0a40*/  MOV R18, R20 ;  /* 0x0000001400127202 */ /* 0x000fe20000000f00 */
[----:B------:R-:W-:Y:S01]  /*0a50*/  IMAD.MOV.U32 R5, RZ, RZ, R21 ;  /* 0x000000ffff057224 */ /* 0x000fe200078e0015 */
[----:B------:R-:W-:Y:S01]  /*0a60*/  MOV R4, 0xaa0 ;  /* 0x00000aa000047802 */ /* 0x000fe20000000f00 */
[----:B------:R-:W-:Y:S01]  /*0a70*/  IMAD.MOV.U32 R6, RZ, RZ, R0 ;  /* 0x000000ffff067224 */ /* 0x000fe200078e0000 */
[----:B0-----:R-:W-:-:S07]  /*0a80*/  MOV R7, UR4 ;  /* 0x0000000400077c02 */ /* 0x001fce0008000f00 */
[----:B------:R-:W-:Y:S05]  /*0a90*/  CALL.REL.NOINC `($__internal_0_$__cuda_sm20_div_s64) ;  /* 0x0000001000ac7944 */ /* 0x000fea0003c00000 */
[----:B------:R-:W-:Y:S01]  /*0aa0*/  IADD3 R3, P1, PT, RZ, -R9, RZ ;  /* 0x80000009ff037210 */ /* 0x000fe20007f3e0ff */
[----:B------:R-:W-:Y:S01]  /*0ab0*/  IMAD.U32 R7, RZ, RZ, UR5 ;  /* 0x00000005ff077e24 */ /* 0x000fe2000f8e00ff */
[----:B------:R-:W-:Y:S01]  /*0ac0*/  MOV R10, R20 ;  /* 0x00000014000a7202 */ /* 0x000fe20000000f00 */
[----:B------:R-:W-:Y:S02]  /*0ad0*/  IMAD.MOV.U32 R11, RZ, RZ, R21 ;  /* 0x000000ffff0b7224 */ /* 0x000fe400078e0015 */
[----:B------:R-:W-:Y:S02]  /*0ae0*/  IMAD.X R4, RZ, RZ, ~R5, P1 ;  /* 0x000000ffff047224 */ /* 0x000fe400008e0e05 */
[----:B------:R-:W-:-:S04]  /*0af0*/  IMAD.WIDE.U32 R10, R3, R7, R10 ;  /* 0x00000007030a7225 */ /* 0x000fc800078e000a */
[----:B------:R-:W-:Y:S02]  /*0b00*/  IMAD R4, R4, R7, RZ ;  /* 0x0000000704047224 */ /* 0x000fe400078e02ff */
[----:B------:R-:W-:Y:S02]  /*0b10*/  IMAD.MOV.U32 R20, RZ, RZ, R9 ;  /* 0x000000ffff147224 */ /* 0x000fe400078e0009 */
[----:B------:R-:W-:Y:S02]  /*0b20*/  IMAD R3, R0, R3, R4 ;  /* 0x0000000300037224 */ /* 0x000fe400078e0204 */
[----:B------:R-:W-:Y:S02]  /*0b30*/  IMAD.MOV.U32 R4, RZ, RZ, R10 ;  /* 0x000000ffff047224 */ /* 0x000fe400078e000a */
[----:B------:R-:W-:Y:S01]  /*0b40*/  IMAD.MOV.U32 R21, RZ, RZ, R5 ;  /* 0x000000ffff157224 */ /* 0x000fe200078e0005 */
[----:B------:R-:W-:-:S07]  /*0b50*/  IADD3 R11, PT, PT, R3, R11, RZ ;  /* 0x0000000b030b7210 */ /* 0x000fce0007ffe0ff */
.L_x_10:
[----:B------:R-:W-:Y:S05]  /*0b60*/  BSYNC.RECONVERGENT B0 ;  /* 0x0000000000007941 */ /* 0x000fea0003800200 */
.L_x_8:
[----:B------:R-:W-:Y:S01]  /*0b70*/  LOP3.LUT R6, R21, R0, RZ, 0xfc, !PT ;  /* 0x0000000015067212 */ /* 0x000fe200078efcff */
[----:B------:R-:W-:Y:S01]  /*0b80*/  IMAD R3, R2, 0xa, RZ ;  /* 0x0000000a02037824 */ /* 0x000fe200078e02ff */
[----:B------:R-:W-:Y:S01]  /*0b90*/  MOV R5, R11 ;  /* 0x0000000b00057202 */ /* 0x000fe20000000f00 */
[----:B------:R-:W-:Y:S01]  /*0ba0*/  BSSY.RECONVERGENT B0, `(.L_x_11) ;  /* 0x0000030000007945 */ /* 0x000fe20003800200 */
[----:B------:R-:W-:Y:S01]  /*0bb0*/  ISETP.NE.U32.AND P1, PT, R6, RZ, PT ;  /* 0x000000ff0600720c */ /* 0x000fe20003f25070 */
[----:B------:R-:W-:-:S04]  /*0bc0*/  IMAD.WIDE.U32 R22, R22, 0xa, R4 ;  /* 0x0000000a16167825 */ /* 0x000fc800078e0004 */
[----:B------:R-:W-:-:S08]  /*0bd0*/  IMAD.IADD R2, R23, 0x1, R3 ;  /* 0x0000000117027824 */ /* 0x000fd000078e0203 */
[----:B------:R-:W-:Y:S05]  /*0be0*/  @P1 BRA `(.L_x_12) ;  /* 0x0000000000601947 */ /* 0x000fea0003800000 */
[----:B------:R-:W0:Y:S01]  /*0bf0*/  I2F.U32.RP R6, R7 ;  /* 0x0000000700067306 */ /* 0x000e220000209000 */
[----:B------:R-:W-:Y:S01]  /*0c00*/  ISETP.NE.U32.AND P3, PT, R7, RZ, PT ;  /* 0x000000ff0700720c */ /* 0x000fe20003f65070 */
[----:B------:R-:W-:Y:S02]  /*0c10*/  HFMA2 R21, -RZ, RZ, 0, 0 ;  /* 0x00000000ff157431 */ /* 0x000fe400000001ff */
[----:B------:R-:W-:-:S04]  /*0c20*/  IMAD.MOV.U32 R11, RZ, RZ, RZ ;  /* 0x000000ffff0b7224 */ /* 0x000fc800078e00ff */
[----:B0-----:R-:W0:Y:S02]  /*0c30*/  MUFU.RCP R6, R6 ;  /* 0x0000000600067308 */ /* 0x001e240000001000 */
[----:B0-----:R-:W-:-:S06]  /*0c40*/  VIADD R5, R6, 0xffffffe ;  /* 0x0ffffffe06057836 */ /* 0x001fcc0000000000 */
[----:B------:R-:W0:Y:S02]  /*0c50*/  F2I.FTZ.U32.TRUNC.NTZ R5, R5 ;  /* 0x0000000500057305 */ /* 0x000e24000021f000 */
[----:B0-----:R-:W-:-:S05]  /*0c60*/  IADD3 R4, PT, PT, RZ, -R5, RZ ;  /* 0x80000005ff047210 */ /* 0x001fca0007ffe0ff */
[----:B------:R-:W-:Y:S02]  /*0c70*/  IMAD R3, R4, R7, RZ ;  /* 0x0000000704037224 */ /* 0x000fe400078e02ff */
[----:B------:R-:W-:-:S04]  /*0c80*/  IMAD.MOV.U32 R4, RZ, RZ, RZ ;  /* 0x000000ffff047224 */ /* 0x000fc800078e00ff */
[----:B------:R-:W-:-:S06]  /*0c90*/  IMAD.HI.U32 R3, R5, R3, R4 ;  /* 0x0000000305037227 */ /* 0x000fcc00078e0004 */
[----:B------:R-:W-:-:S04]  /*0ca0*/  IMAD.HI.U32 R3, R3, R20, RZ ;  /* 0x0000001403037227 */ /* 0x000fc800078e00ff */
[----:B------:R-:W-:-:S04]  /*0cb0*/  IMAD.MOV R4, RZ, RZ, -R3 ;  /* 0x000000ffff047224 */ /* 0x000fc800078e0a03 */
[----:B------:R-:W-:-:S05]  /*0cc0*/  IMAD R4, R7, R4, R20 ;  /* 0x0000000407047224 */ /* 0x000fca00078e0214 */
[----:B------:R-:W-:-:S13]  /*0cd0*/  ISETP.GE.U32.AND P1, PT, R4, R7, PT ;  /* 0x000000070400720c */ /* 0x000fda0003f26070 */
[----:B------:R-:W-:Y:S01]  /*0ce0*/  @P1 IADD3 R4, PT, PT, R4, -R7, RZ ;  /* 0x8000000704041210 */ /* 0x000fe20007ffe0ff */
[----:B------:R-:W-:-:S03]  /*0cf0*/  @P1 VIADD R3, R3, 0x1 ;  /* 0x0000000103031836 */ /* 0x000fc60000000000 */
[----:B------:R-:W-:-:S13]  /*0d00*/  ISETP.GE.U32.AND P2, PT, R4, R7, PT ;  /* 0x000000070400720c */ /* 0x000fda0003f46070 */
[----:B------:R-:W-:Y:S01]  /*0d10*/  @P2 VIADD R3, R3, 0x1 ;  /* 0x0000000103032836 */ /* 0x000fe20000000000 */
[----:B------:R-:W-:-:S04]  /*0d20*/  @!P3 LOP3.LUT R3, RZ, R7, RZ, 0x33, !PT ;  /* 0x00000007ff03b212 */ /* 0x000fc800078e33ff */
[----:B------:R-:W-:-:S05]  /*0d30*/  IADD3 R4, PT, PT, -R3, RZ, RZ ;  /* 0x000000ff03047210 */ /* 0x000fca0007ffe1ff */
[----:B------:R-:W-:Y:S02]  /*0d40*/  IMAD R4, R7, R4, R20 ;  /* 0x0000000407047224 */ /* 0x000fe400078e0214 */
[----:B------:R-:W-:Y:S01]  /*0d50*/  IMAD.MOV.U32 R20, RZ, RZ, R3 ;  /* 0x000000ffff147224 */ /* 0x000fe200078e0003 */
[----:B------:R-:W-:Y:S06]  /*0d60*/  BRA `(.L_x_13) ;  /* 0x00000000004c7947 */ /* 0x000fec0003800000 */
.L_x_12:
        /* <DEDUP_REMOVED lines=8> */
[----:B------:R-:W-:Y:S02]  /*0df0*/  IMAD.U32 R7, RZ, RZ, UR5 ;  /* 0x00000005ff077e24 */ /* 0x000fe4000f8e00ff */
[----:B------:R-:W-:Y:S01]  /*0e00*/  IMAD.MOV.U32 R10, RZ, RZ, R20 ;  /* 0x000000ffff0a7224 */ /* 0x000fe200078e0014 */
[-C--:B------:R-:W-:Y:S01]  /*0e10*/  IADD3.X R4, PT, PT, RZ, ~R5.reuse, RZ, P1, !PT ;  /* 0x80000005ff047210 */ /* 0x080fe20000ffe4ff */
[----:B------:R-:W-:Y:S01]  /*0e20*/  IMAD.MOV.U32 R11, RZ, RZ, R21 ;  /* 0x000000ffff0b7224 */ /* 0x000fe200078e0015 */
[----:B------:R-:W-:Y:S01]  /*0e30*/  MOV R21, R5 ;  /* 0x0000000500157202 */ /* 0x000fe20000000f00 */
[----:B------:R-:W-:Y:S02]  /*0e40*/  IMAD.MOV.U32 R20, RZ, RZ, R9 ;  /* 0x000000ffff147224 */ /* 0x000fe400078e0009 */
[-C--:B------:R-:W-:Y:S02]  /*0e50*/  IMAD R4, R4, R7.reuse, RZ ;  /* 0x0000000704047224 */ /* 0x080fe400078e02ff */
[----:B------:R-:W-:-:S04]  /*0e60*/  IMAD.WIDE.U32 R10, R3, R7, R10 ;  /* 0x00000007030a7225 */ /* 0x000fc800078e000a */
[----:B------:R-:W-:Y:S01]  /*0e70*/  IMAD R3, R0, R3, R4 ;  /* 0x0000000300037224 */ /* 0x000fe200078e0204 */
[----:B------:R-:W-:-:S03]  /*0e80*/  MOV R4, R10 ;  /* 0x0000000a00047202 */ /* 0x000fc60000000f00 */
[----:B------:R-:W-:-:S07]  /*0e90*/  IMAD.IADD R11, R3, 0x1, R11 ;  /* 0x00000001030b7824 */ /* 0x000fce00078e020b */
.L_x_13:
[----:B------:R-:W-:Y:S05]  /*0ea0*/  BSYNC.RECONVERGENT B0 ;  /* 0x0000000000007941 */ /* 0x000fea0003800200 */
.L_x_11:
[----:B------:R-:W-:Y:S02]  /*0eb0*/  IMAD.MOV.U32 R5, RZ, RZ, R11 ;  /* 0x000000ffff057224 */ /* 0x000fe400078e000b */
[----:B------:R-:W-:Y:S02]  /*0ec0*/  IMAD R3, R2, 0xa, RZ ;  /* 0x0000000a02037824 */ /* 0x000fe400078e02ff */
[----:B------:R-:W-:-:S04]  /*0ed0*/  IMAD.WIDE.U32 R22, R22, 0xa, R4 ;  /* 0x0000000a16167825 */ /* 0x000fc800078e0004 */
[----:B------:R-:W-:Y:S01]  /*0ee0*/  IMAD.IADD R2, R23, 0x1, R3 ;  /* 0x0000000117027824 */ /* 0x000fe200078e0203 */
[----:B------:R-:W-:Y:S01]  /*0ef0*/  MOV R3, R22 ;  /* 0x0000001600037202 */ /* 0x000fe20000000f00 */
[----:B------:R-:W-:Y:S06]  /*0f00*/  @P0 BRA `(.L_x_14) ;  /* 0xfffffff000a80947 */ /* 0x000fec000383ffff */
.L_x_1:
[----:B------:R-:W-:Y:S01]  /*0f10*/  LOP3.LUT P0, RZ, R7, 0x3, RZ, 0xc0, !PT ;  /* 0x0000000307ff7812 */ /* 0x000fe2000780c0ff */
[----:B------:R-:W0:Y:S01]  /*0f20*/  LDCU UR5, c[0x0][0x388] ;  /* 0x00007100ff0577ac */ /* 0x000e220008000800 */
[----:B------:R-:W-:Y:S11]  /*0f30*/  BSSY.RECONVERGENT B0, `(.L_x_0) ;  /* 0x000003f000007945 */ /* 0x000ff60003800200 */
[----:B------:R-:W-:Y:S05]  /*0f40*/  @!P0 BRA `(.L_x_15) ;  /* 0x0000000000f48947 */ /* 0x000fea0003800000 */
[----:B------:R-:W-:Y:S01]  /*0f50*/  LOP3.LUT R14, R7, 0x3, RZ, 0xc0, !PT ;  /* 0x00000003070e7812 */ /* 0x000fe200078ec0ff */
[----:B------:R-:W-:-:S07]  /*0f60*/  IMAD.MOV.U32 R15, RZ, RZ, RZ ;  /* 0x000000ffff0f7224 */ /* 0x000fce00078e00ff */
.L_x_19:
        /* <DEDUP_REMOVED lines=15> */
[----:B------:R-:W0:Y:S02]  /*1060*/  F2I.FTZ.U32.TRUNC.NTZ R5, R5 ;  /* 0x0000000500057305 */ /* 0x000e24000021f000 */
[----:B0-----:R-:W-:-:S04]  /*1070*/  IMAD R4, R5, R7, RZ ;  /* 0x0000000705047224 */ /* 0x001fc800078e02ff */
[----:B------:R-:W-:Y:S02]  /*1080*/  IMAD.MOV R9, RZ, RZ, -R4 ;  /* 0x000000ffff097224 */ /* 0x000fe400078e0a04 */
        /* <DEDUP_REMOVED lines=15> */
.L_x_17:
        /* <DEDUP_REMOVED lines=9> */
[----:B------:R-:W-:Y:S01]  /*1210*/  MOV R7, UR5 ;  /* 0x0000000500077c02 */ /* 0x000fe20008000f00 */
[----:B------:R-:W-:Y:S01]  /*1220*/  IMAD.MOV.U32 R20, RZ, RZ, R9 ;  /* 0x000000ffff147224 */ /* 0x000fe200078e0009 */
[----:B------:R-:W-:Y:S01]  /*1230*/  MOV R11, R21 ;  /* 0x00000015000b7202 */ /* 0x000fe20000000f00 */
[----:B------:R-:W-:Y:S01]  /*1240*/  IMAD.X R4, RZ, RZ, ~R5, P1 ;  /* 0x000000ffff047224 */ /* 0x000fe200008e0e05 */
[----:B------:R-:W-:-:S03]  /*1250*/  MOV R21, R5 ;  /* 0x0000000500157202 */ /* 0x000fc60000000f00 */
[-C--:B------:R-:W-:Y:S02]  /*1260*/  IMAD R4, R4, R7.reuse, RZ ;  /* 0x0000000704047224 */ /* 0x080fe400078e02ff */
[----:B------:R-:W-:-:S04]  /*1270*/  IMAD.WIDE.U32 R10, R17, R7, R10 ;  /* 0x00000007110a7225 */ /* 0x000fc800078e000a */
[----:B------:R-:W-:-:S04]  /*1280*/  IMAD R17, R0, R17, R4 ;  /* 0x0000001100117224 */ /* 0x000fc800078e0204 */
[----:B------:R-:W-:-:S07]  /*1290*/  IMAD.IADD R11, R17, 0x1, R11 ;  /* 0x00000001110b7824 */ /* 0x000fce00078e020b */
.L_x_18:
[----:B------:R-:W-:Y:S05]  /*12a0*/  BSYNC.RECONVERGENT B1 ;  /* 0x0000000000017941 */ /* 0x000fea0003800200 */
.L_x_16:
[----:B------:R-:W-:Y:S02]  /*12b0*/  IMAD.MOV.U32 R4, RZ, RZ, R10 ;  /* 0x000000ffff047224 */ /* 0x000fe400078e000a */
[----:B------:R-:W-:Y:S02]  /*12c0*/  IMAD.MOV.U32 R5, RZ, RZ, R11 ;  /* 0x000000ffff057224 */ /* 0x000fe400078e000b */
[----:B------:R-:W-:Y:S02]  /*12d0*/  IMAD R9, R2, 0xa, RZ ;  /* 0x0000000a02097824 */ /* 0x000fe400078e02ff */
[----:B------:R-:W-:-:S04]  /*12e0*/  IMAD.WIDE.U32 R4, R3, 0xa, R4 ;  /* 0x0000000a03047825 */ /* 0x000fc800078e0004 */
[----:B------:R-:W-:Y:S01]  /*12f0*/  IMAD.MOV.U32 R3, RZ, RZ, R4 ;  /* 0x000000ffff037224 */ /* 0x000fe200078e0004 */
[----:B------:R-:W-:Y:S01]  /*1300*/  IADD3 R2, PT, PT, R5, R9, RZ ;  /* 0x0000000905027210 */ /* 0x000fe20007ffe0ff */
[----:B------:R-:W-:Y:S06]  /*1310*/  @P0 BRA `(.L_x_19) ;  /* 0xfffffffc00140947 */ /* 0x000fec000383ffff */
.L_x_15:
[----:B0-----:R-:W-:Y:S05]  /*1320*/  BSYNC.RECONVERGENT B0 ;  /* 0x0000000000007941 */ /* 0x001fea0003800200 */
.L_x_0:
[----:B------:R-:W-:Y:S01]  /*1330*/  ISETP.GE.AND P0, PT, R7, 0x1, PT ;  /* 0x000000010700780c */ /* 0x000fe20003f06270 */
[----:B------:R-:W0:Y:S01]  /*1340*/  LDCU.64 UR4, c[0x0][0x358] ;  /* 0x00006b00ff0477ac */ /* 0x000e220008000a00 */
[----:B------:R-:W-:Y:S01]  /*1350*/  BSSY.RECONVERGENT B0, `(.L_x_20) ;  /* 0x0000099000007945 */ /* 0x000fe20003800200 */
[----:B------:R-:W1:Y:S10]  /*1360*/  LDCU.64 UR8, c[0x0][0x398] ;  /* 0x00007300ff0877ac */ /* 0x000e740008000a00 */
[----:B------:R-:W-:Y:S05]  /*1370*/  @!P0 BRA `(.L_x_21) ;  /* 0x0000000800588947 */ /* 0x000fea0003800000 */
[----:B------:R-:W-:Y:S02]  /*1380*/  HFMA2 R20, -RZ, RZ, 0, 0 ;  /* 0x00000000ff147431 */ /* 0x000fe400000001ff */
[----:B------:R-:W-:-:S07]  /*1390*/  IMAD.MOV.U32 R19, RZ, RZ, RZ ;  /* 0x000000ffff137224 */ /* 0x000fce00078e00ff */
.L_x_31:
[----:B------:R-:W2:Y:S02]  /*13a0*/  LDCU.64 UR6, c[0x0][0x398] ;  /* 0x00007300ff0677ac */ /* 0x000ea40008000a00 */
[----:B--2---:R-:W-:-:S04]  /*13b0*/  LEA R4, P0, R19, UR6, 0x3 ;  /* 0x0000000613047c11 */ /* 0x004fc8000f8018ff */
[----:B------:R-:W-:-:S06]  /*13c0*/  LEA.HI.X R5, R19, UR7, R20, 0x3, P0 ;  /* 0x0000000713057c11 */ /* 0x000fcc00080f1c14 */
[----:B0-----:R-:W2:Y:S01]  /*13d0*/  LDG.E.64 R4, desc[UR4][R4.64] ;  /* 0x0000000404047981 */ /* 0x001ea2000c1e1b00 */
[----:B------:R-:W-:Y:S01]  /*13e0*/  BSSY.RECONVERGENT B1, `(.L_x_22) ;  /* 0x0000020000017945 */ /* 0x000fe20003800200 */
[----:B--2---:R-:W-:-:S04]  /*13f0*/  LOP3.LUT R6, R2, R5, RZ, 0xfc, !PT ;  /* 0x0000000502067212 */ /* 0x004fc800078efcff */
[----:B------:R-:W-:-:S13]  /*1400*/  ISETP.NE.U32.AND P0, PT, R6, RZ, PT ;  /* 0x000000ff0600720c */ /* 0x000fda0003f05070 */
[----:B------:R-:W-:Y:S05]  /*1410*/  @P0 BRA `(.L_x_23) ;  /* 0x0000000000540947 */ /* 0x000fea0003800000 */
[----:B------:R-:W0:Y:S01]  /*1420*/  I2F.U32.RP R5, R4 ;  /* 0x0000000400057306 */ /* 0x000e220000209000 */
[----:B------:R-:W-:Y:S01]  /*1430*/  IMAD.MOV R9, RZ, RZ, -R4 ;  /* 0x000000ffff097224 */ /* 0x000fe200078e0a04 */
[----:B------:R-:W-:-:S06]  /*1440*/  ISETP.NE.U32.AND P2, PT, R4, RZ, PT ;  /* 0x000000ff0400720c */ /* 0x000fcc0003f45070 */
[----:B0-----:R-:W0:Y:S02]  /*1450*/  MUFU.RCP R5, R5 ;  /* 0x0000000500057308 */ /* 0x001e240000001000 */
[----:B0-----:R-:W-:Y:S02]  /*1460*/  VIADD R6, R5, 0xffffffe ;  /* 0x0ffffffe05067836 */ /* 0x001fe40000000000 */
[----:B------:R-:W-:-:S04]  /*1470*/  HFMA2 R5, -RZ, RZ, 0, 0 ;  /* 0x00000000ff057431 */ /* 0x000fc800000001ff */
[----:B------:R0:W2:Y:S02]  /*1480*/  F2I.FTZ.U32.TRUNC.NTZ R7, R6 ;  /* 0x0000000600077305 */ /* 0x0000a4000021f000 */
[----:B0-----:R-:W-:Y:S01]  /*1490*/  MOV R6, RZ ;  /* 0x000000ff00067202 */ /* 0x001fe20000000f00 */
[----:B--2---:R-:W-:-:S04]  /*14a0*/  IMAD R9, R9, R7, RZ ;  /* 0x0000000709097224 */ /* 0x004fc800078e02ff */
        /* <DEDUP_REMOVED lines=10> */
[----:B------:R-:W-:Y:S01]  /*1550*/  IMAD.MOV.U32 R4, RZ, RZ, R8 ;  /* 0x000000ffff047224 */ /* 0x000fe200078e0008 */
[----:B------:R-:W-:Y:S06]  /*1560*/  BRA `(.L_x_24) ;  /* 0x00000000001c7947 */ /* 0x000fec0003800000 */
.L_x_23:
[----:B------:R-:W-:Y:S01]  /*1570*/  IMAD.MOV.U32 R7, RZ, RZ, R4 ;  /* 0x000000ffff077224 */ /* 0x000fe200078e0004 */
[----:B------:R-:W-:Y:S01]  /*1580*/  MOV R18, R3 ;  /* 0x0000000300127202 */ /* 0x000fe20000000f00 */
[----:B------:R-:W-:Y:S01]  /*1590*/  IMAD.MOV.U32 R6, RZ, RZ, R5 ;  /* 0x000000ffff067224 */ /* 0x000fe200078e0005 */
[----:B------:R-:W-:Y:S01]  /*15a0*/  MOV R4, 0x15d0 ;  /* 0x000015d000047802 */ /* 0x000fe20000000f00 */
[----:B------:R-:W-:-:S07]  /*15b0*/  IMAD.MOV.U32 R5, RZ, RZ, R2 ;  /* 0x000000ffff057224 */ /* 0x000fce00078e0002 */
[----:B-1----:R-:W-:Y:S05]  /*15c0*/  CALL.REL.NOINC `($__internal_0_$__cuda_sm20_div_s64) ;  /* 0x0000000400e07944 */ /* 0x002fea0003c00000 */
[----:B------:R-:W-:-:S07]  /*15d0*/  IMAD.MOV.U32 R4, RZ, RZ, R9 ;  /* 0x000000ffff047224 */ /* 0x000fce00078e0009 */
.L_x_24:
[----:B-1----:R-:W-:Y:S05]  /*15e0*/  BSYNC.RECONVERGENT B1 ;  /* 0x0000000000017941 */ /* 0x002fea0003800200 */
.L_x_22:
[C---:B------:R-:W-:Y:S01]  /*15f0*/  IMAD.WIDE.U32 R6, R5.reuse, 0x66666667, RZ ;  /* 0x6666666705067825 */ /* 0x040fe200078e00ff */
[----:B------:R-:W-:Y:S01]  /*1600*/  ISETP.LT.AND P1, PT, R5, RZ, PT ;  /* 0x000000ff0500720c */ /* 0x000fe20003f21270 */
[----:B------:R-:W0:Y:S01]  /*1610*/  LDC R21, c[0x0][0x388] ;  /* 0x0000e200ff157b82 */ /* 0x000e220000000800 */
[----:B------:R-:W-:Y:S01]  /*1620*/  MOV R15, R5 ;  /* 0x00000005000f7202 */ /* 0x000fe20000000f00 */
[----:B------:R-:W-:Y:S01]  /*1630*/  IMAD.MOV.U32 R14, RZ, RZ, R4 ;  /* 0x000000ffff0e7224 */ /* 0x000fe200078e0004 */
[----:B------:R-:W-:Y:S01]  /*1640*/  BSSY.RECONVERGENT B1, `(.L_x_25) ;  /* 0x0000064000017945 */ /* 0x000fe20003800200 */
[----:B------:R-:W-:-:S04]  /*1650*/  IMAD.WIDE.U32 R8, P0, R4, 0x66666666, R6 ;  /* 0x6666666604087825 */ /* 0x000fc80007800006 */
[----:B------:R-:W-:Y:S01]  /*1660*/  IMAD.WIDE.U32 R6, R4, 0x66666667, RZ ;  /* 0x6666666704067825 */ /* 0x000fe200078e00ff */
[----:B------:R-:W-:-:S03]  /*1670*/  IADD3.X R11, PT, PT, RZ, RZ, RZ, P0, !PT ;  /* 0x000000ffff0b7210 */ /* 0x000fc600007fe4ff */
[----:B------:R-:W-:Y:S01]  /*1680*/  IMAD.MOV.U32 R10, RZ, RZ, R9 ;  /* 0x000000ffff0a7224 */ /* 0x000fe200078e0009 */
[----:B------:R-:W-:-:S05]  /*1690*/  IADD3 RZ, P0, PT, R7, R8, RZ ;  /* 0x0000000807ff7210 */ /* 0x000fca0007f1e0ff */
[----:B------:R-:W-:-:S04]  /*16a0*/  IMAD.WIDE.U32.X R6, R5, 0x66666666, R10, P0 ;  /* 0x6666666605067825 */ /* 0x000fc800000e040a */
[----:B------:R-:W-:Y:S01]  /*16b0*/  IMAD.MOV.U32 R5, RZ, RZ, R19 ;  /* 0x000000ffff057224 */ /* 0x000fe200078e0013 */
[----:B------:R-:W-:-:S04]  /*16c0*/  IADD3 R9, P0, PT, R6, -0x66666667, RZ ;  /* 0x9999999906097810 */ /* 0x000fc80007f1e0ff */
[----:B------:R-:W-:Y:S02]  /*16d0*/  IADD3.X R11, PT, PT, R7, -0x66666667, RZ, P0, !PT ;  /* 0x99999999070b7810 */ /* 0x000fe400007fe4ff */
[----:B------:R-:W-:Y:S02]  /*16e0*/  SEL R6, R9, R6, P1 ;  /* 0x0000000609067207 */ /* 0x000fe40000800000 */
[----:B------:R-:W-:-:S04]  /*16f0*/  SEL R8, R11, R7, P1 ;  /* 0x000000070b087207 */ /* 0x000fc80000800000 */
[----:B------:R-:W-:-:S04]  /*1700*/  SHF.R.S64 R7, R6, 0x2, R8 ;  /* 0x0000000206077819 */ /* 0x000fc80000001008 */
[----:B------:R-:W-:-:S04]  /*1710*/  LEA.HI R7, P0, R8, R7, RZ, 0x1 ;  /* 0x0000000708077211 */ /* 0x000fc800078108ff */
[----:B------:R-:W-:Y:S01]  /*1720*/  LEA.HI.X.SX32 R6, R8, RZ, 0x1e, P0 ;  /* 0x000000ff08067211 */ /* 0x000fe200000ff6ff */
[----:B------:R-:W-:-:S04]  /*1730*/  IMAD.WIDE.U32 R14, R7, -0xa, R14 ;  /* 0xfffffff6070e7825 */ /* 0x000fc800078e000e */
[----:B------:R-:W-:-:S05]  /*1740*/  IMAD R6, R6, -0xa, RZ ;  /* 0xfffffff606067824 */ /* 0x000fca00078e02ff */
[----:B------:R-:W-:Y:S01]  /*1750*/  IADD3 R22, PT, PT, R15, -R7, R6 ;  /* 0x800000070f167210 */ /* 0x000fe20007ffe006 */
[----:B0-----:R-:W-:-:S07]  /*1760*/  IMAD.MOV.U32 R6, RZ, RZ, R20 ;  /* 0x000000ffff067224 */ /* 0x001fce00078e0014 */
.L_x_30:
[----:B------:R-:W-:-:S04]  /*1770*/  IADD3 R23, P1, PT, R5, 0x1, RZ ;  /* 0x0000000105177810 */ /* 0x000fc80007f3e0ff */
[----:B------:R-:W-:Y:S02]  /*1780*/  ISETP.GE.U32.AND P0, PT, R23, R21, PT ;  /* 0x000000151700720c */ /* 0x000fe40003f06070 */
[----:B------:R-:W-:-:S04]  /*1790*/  IADD3.X R24, PT, PT, RZ, R6, RZ, P1, !PT ;  /* 0x00000006ff187210 */ /* 0x000fc80000ffe4ff */
[----:B------:R-:W-:-:S13]  /*17a0*/  ISETP.GE.AND.EX P0, PT, R24, R0, PT, P0 ;  /* 0x000000001800720c */ /* 0x000fda0003f06300 */
[----:B------:R-:W-:Y:S05]  /*17b0*/  @P0 BRA `(.L_x_26) ;  /* 0x0000000400300947 */ /* 0x000fea0003800000 */
[----:B------:R-:W-:-:S04]  /*17c0*/  LEA R4, P0, R5, UR8, 0x3 ;  /* 0x0000000805047c11 */ /* 0x000fc8000f8018ff */
[----:B------:R-:W-:-:S06]  /*17d0*/  LEA.HI.X R5, R5, UR9, R6, 0x3, P0 ;  /* 0x0000000905057c11 */ /* 0x000fcc00080f1c06 */
[----:B------:R-:W2:Y:S01]  /*17e0*/  LDG.E.64 R4, desc[UR4][R4.64+0x8] ;  /* 0x0000080404047981 */ /* 0x000ea2000c1e1b00 */
[----:B------:R-:W-:Y:S01]  /*17f0*/  BSSY.RECONVERGENT B2, `(.L_x_27) ;  /* 0x0000020000027945 */ /* 0x000fe20003800200 */
[----:B--2---:R-:W-:-:S04]  /*1800*/  LOP3.LUT R6, R2, R5, RZ, 0xfc, !PT ;  /* 0x0000000502067212 */ /* 0x004fc800078efcff */
[----:B------:R-:W-:-:S13]  /*1810*/  ISETP.NE.U32.AND P0, PT, R6, RZ, PT ;  /* 0x000000ff0600720c */ /* 0x000fda0003f05070 */
[----:B------:R-:W-:Y:S05]  /*1820*/  @P0 BRA `(.L_x_28) ;  /* 0x0000000000500947 */ /* 0x000fea0003800000 */
[----:B------:R-:W0:Y:S01]  /*1830*/  I2F.U32.RP R5, R4 ;  /* 0x0000000400057306 */ /* 0x000e220000209000 */
[----:B------:R-:W-:Y:S01]  /*1840*/  IMAD.MOV R9, RZ, RZ, -R4 ;  /* 0x000000ffff097224 */ /* 0x000fe200078e0a04 */
[----:B------:R-:W-:Y:S01]  /*1850*/  ISETP.NE.U32.AND P2, PT, R4, RZ, PT ;  /* 0x000000ff0400720c */ /* 0x000fe20003f45070 */
[----:B------:R-:W-:-:S05]  /*1860*/  IMAD.MOV.U32 R11, RZ, RZ, RZ ;  /* 0x000000ffff0b7224 */ /* 0x000fca00078e00ff */
[----:B0-----:R-:W0:Y:S02]  /*1870*/  MUFU.RCP R5, R5 ;  /* 0x0000000500057308 */ /* 0x001e240000001000 */
[----:B0-----:R-:W-:-:S06]  /*1880*/  VIADD R6, R5, 0xffffffe ;  /* 0x0ffffffe05067836 */ /* 0x001fcc0000000000 */
[----:B------:R0:W1:Y:S02]  /*1890*/  F2I.FTZ.U32.TRUNC.NTZ R7, R6 ;  /* 0x0000000600077305 */ /* 0x000064000021f000 */
[----:B0-----:R-:W-:Y:S02]  /*18a0*/  HFMA2 R6, -RZ, RZ, 0, 0 ;  /* 0x00000000ff067431 */ /* 0x001fe400000001ff */
[----:B-1----:R-:W-:-:S04]  /*18b0*/  IMAD R9, R9, R7, RZ ;  /* 0x0000000709097224 */ /* 0x002fc800078e02ff */
        /* <DEDUP_REMOVED lines=9> */
[----:B------:R-:W-:Y:S01]  /*1950*/  @!P2 LOP3.LUT R10, RZ, R4, RZ, 0x33, !PT ;  /* 0x00000004ff0aa212 */ /* 0x000fe200078e33ff */
[----:B------:R-:W-:Y:S06]  /*1960*/  BRA `(.L_x_29) ;  /* 0x0000000000207947 */ /* 0x000fec0003800000 */
.L_x_28:
[----:B------:R-:W-:Y:S01]  /*1970*/  MOV R7, R4 ;  /* 0x0000000400077202 */ /* 0x000fe20000000f00 */
[----:B------:R-:W-:Y:S01]  /*1980*/  IMAD.MOV.U32 R6, RZ, RZ, R5 ;  /* 0x000000ffff067224 */ /* 0x000fe200078e0005 */
[----:B------:R-:W-:Y:S01]  /*1990*/  MOV R18, R3 ;  /* 0x0000000300127202 */ /* 0x000fe20000000f00 */
[----:B------:R-:W-:Y:S01]  /*19a0*/  IMAD.MOV.U32 R5, RZ, RZ, R2 ;  /* 0x000000ffff057224 */ /* 0x000fe200078e0002 */
[----:B------:R-:W-:-:S07]  /*19b0*/  MOV R4, 0x19d0 ;  /* 0x000019d000047802 */ /* 0x000fce0000000f00 */
[----:B------:R-:W-:Y:S05]  /*19c0*/  CALL.REL.NOINC `($__internal_0_$__cuda_sm20_div_s64) ;  /* 0x0000000000e07944 */ /* 0x000fea0003c00000 */
[----:B------:R-:W-:Y:S01]  /*19d0*/  MOV R10, R9 ;  /* 0x00000009000a7202 */ /* 0x000fe20000000f00 */
[----:B------:R-:W-:-:S07]  /*19e0*/  IMAD.MOV.U32 R11, RZ, RZ, R5 ;  /* 0x000000ffff0b7224 */ /* 0x000fce00078e0005 */
.L_x_29:
[----:B------:R-:W-:Y:S05]  /*19f0*/  BSYNC.RECONVERGENT B2 ;  /* 0x0000000000027941 */ /* 0x000fea0003800200 */
.L_x_27:
[C---:B------:R-:W-:Y:S01]  /*1a00*/  IMAD.WIDE.U32 R4, R11.reuse, 0x66666667, RZ ;  /* 0x666666670b047825 */ /* 0x040fe200078e00ff */
[----:B------:R-:W-:-:S03]  /*1a10*/  ISETP.LT.AND P1, PT, R11, RZ, PT ;  /* 0x000000ff0b00720c */ /* 0x000fc60003f21270 */
[----:B------:R-:W-:-:S04]  /*1a20*/  IMAD.WIDE.U32 R6, R10, 0x66666667, RZ ;  /* 0x666666670a067825 */ /* 0x000fc800078e00ff */
[----:B------:R-:W-:-:S04]  /*1a30*/  IMAD.WIDE.U32 R4, P0, R10, 0x66666666, R4 ;  /* 0x666666660a047825 */ /* 0x000fc80007800004 */
[----:B------:R-:W-:Y:S01]  /*1a40*/  IMAD.MOV.U32 R8, RZ, RZ, R5 ;  /* 0x000000ffff087224 */ /* 0x000fe200078e0005 */
[----:B------:R-:W-:Y:S02]  /*1a50*/  IADD3.X R9, PT, PT, RZ, RZ, RZ, P0, !PT ;  /* 0x000000ffff097210 */ /* 0x000fe400007fe4ff */
[----:B------:R-:W-:-:S05]  /*1a60*/  IADD3 RZ, P0, PT, R7, R4, RZ ;  /* 0x0000000407ff7210 */ /* 0x000fca0007f1e0ff */
[----:B------:R-:W-:-:S03]  /*1a70*/  IMAD.WIDE.U32.X R8, R11, 0x66666666, R8, P0 ;  /* 0x666666660b087825 */ /* 0x000fc600000e0408 */
[----:B------:R-:W-:-:S04]  /*1a80*/  IADD3 R5, P0, PT, R8, -0x66666667, RZ ;  /* 0x9999999908057810 */ /* 0x000fc80007f1e0ff */
[----:B------:R-:W-:Y:S02]  /*1a90*/  IADD3.X R7, PT, PT, R9, -0x66666667, RZ, P0, !PT ;  /* 0x9999999909077810 */ /* 0x000fe400007fe4ff */
[----:B------:R-:W-:Y:S01]  /*1aa0*/  SEL R4, R5, R8, P1 ;  /* 0x0000000805047207 */ /* 0x000fe20000800000 */
[----:B------:R-:W-:Y:S01]  /*1ab0*/  IMAD.MOV.U32 R5, RZ, RZ, R11 ;  /* 0x000000ffff057224 */ /* 0x000fe200078e000b */
[----:B------:R-:W-:-:S04]  /*1ac0*/  SEL R6, R7, R9, P1 ;  /* 0x0000000907067207 */ /* 0x000fc80000800000 */
[----:B------:R-:W-:Y:S02]  /*1ad0*/  SHF.R.S64 R9, R4, 0x2, R6 ;  /* 0x0000000204097819 */ /* 0x000fe40000001006 */
[----:B------:R-:W-:Y:S02]  /*1ae0*/  MOV R4, R10 ;  /* 0x0000000a00047202 */ /* 0x000fe40000000f00 */
[----:B------:R-:W-:-:S04]  /*1af0*/  LEA.HI R9, P0, R6, R9, RZ, 0x1 ;  /* 0x0000000906097211 */ /* 0x000fc800078108ff */
[----:B------:R-:W-:Y:S01]  /*1b00*/  LEA.HI.X.SX32 R6, R6, RZ, 0x1e, P0 ;  /* 0x000000ff06067211 */ /* 0x000fe200000ff6ff */
[----:B------:R-:W-:-:S04]  /*1b10*/  IMAD.WIDE.U32 R4, R9, -0xa, R4 ;  /* 0xfffffff609047825 */ /* 0x000fc800078e0004 */
[----:B------:R-:W-:Y:S01]  /*1b20*/  IMAD R7, R6, -0xa, RZ ;  /* 0xfffffff606077824 */ /* 0x000fe200078e02ff */
[----:B------:R-:W-:Y:S02]  /*1b30*/  IADD3 R6, P0, PT, R19, -R23, RZ ;  /* 0x8000001713067210 */ /* 0x000fe40007f1e0ff */
[----:B------:R-:W-:Y:S02]  /*1b40*/  IADD3 R8, P1, PT, R14, -R4, RZ ;  /* 0x800000040e087210 */ /* 0x000fe40007f3e0ff */
[----:B------:R-:W-:Y:S02]  /*1b50*/  IADD3 R9, PT, PT, R5, -R9, R7 ;  /* 0x8000000905097210 */ /* 0x000fe40007ffe007 */
[----:B------:R-:W-:Y:S02]  /*1b60*/  IADD3.X R7, PT, PT, R20, ~R24, RZ, P0, !PT ;  /* 0x8000001814077210 */ /* 0x000fe400007fe4ff */
[----:B------:R-:W-:Y:S01]  /*1b70*/  ISETP.NE.U32.AND P0, PT, R8, R6, PT ;  /* 0x000000060800720c */ /* 0x000fe20003f05070 */
[----:B------:R-:W-:Y:S01]  /*1b80*/  IMAD.X R6, R22, 0x1, ~R9, P1 ;  /* 0x0000000116067824 */ /* 0x000fe200008e0e09 */
[----:B------:R-:W-:-:S02]  /*1b90*/  IADD3 R5, P3, PT, -R19, R23, RZ ;  /* 0x0000001713057210 */ /* 0x000fc40007f7e1ff */
[----:B------:R-:W-:Y:S02]  /*1ba0*/  ISETP.EQ.U32.AND P1, PT, R14, R4, PT ;  /* 0x000000040e00720c */ /* 0x000fe40003f22070 */
[----:B------:R-:W-:Y:S02]  /*1bb0*/  ISETP.NE.AND.EX P0, PT, R6, R7, PT, P0 ;  /* 0x000000070600720c */ /* 0x000fe40003f05300 */
[----:B------:R-:W-:Y:S01]  /*1bc0*/  ISETP.EQ.U32.AND P2, PT, R8, R5, PT ;  /* 0x000000050800720c */ /* 0x000fe20003f42070 */
[----:B------:R-:W-:Y:S01]  /*1bd0*/  IMAD.MOV.U32 R5, RZ, RZ, R23 ;  /* 0x000000ffff057224 */ /* 0x000fe200078e0017 */
[----:B------:R-:W-:Y:S02]  /*1be0*/  IADD3.X R4, PT, PT, ~R20, R24, RZ, P3, !PT ;  /* 0x0000001814047210 */ /* 0x000fe40001ffe5ff */
[----:B------:R-:W-:-:S04]  /*1bf0*/  ISETP.EQ.OR.EX P0, PT, R22, R9, !P0, P1 ;  /* 0x000000091600720c */ /* 0x000fc80004702710 */
[----:B------:R-:W-:Y:S02]  /*1c00*/  ISETP.EQ.OR.EX P0, PT, R6, R4, P0, P2 ;  /* 0x000000040600720c */ /* 0x000fe40000702720 */
[----:B------:R-:W-:-:S11]  /*1c10*/  MOV R6, R24 ;  /* 0x0000001800067202 */ /* 0x000fd60000000f00 */
[----:B------:R-:W-:Y:S05]  /*1c20*/  @!P0 BRA `(.L_x_30) ;  /* 0xfffffff800d08947 */ /* 0x000fea000383ffff */
[----:B------:R-:W0:Y:S02]  /*1c30*/  LDCU.64 UR6, c[0x0][0x390] ;  /* 0x00007200ff0677ac */ /* 0x000e240008000a00 */
[----:B0-----:R-:W-:-:S05]  /*1c40*/  IADD3 R12, P0, PT, R12, UR6, RZ ;  /* 0x000000060c0c7c10 */ /* 0x001fca000ff1e0ff */
[----:B------:R-:W-:-:S05]  /*1c50*/  IMAD.X R13, RZ, RZ, UR7, P0 ;  /* 0x00000007ff0d7e24 */ /* 0x000fca00080e06ff */
[----:B------:R-:W-:Y:S01]  /*1c60*/  STG.E.U8 desc[UR4][R12.64], RZ ;  /* 0x000000ff0c007986 */ /* 0x000fe2000c101104 */
[----:B------:R-:W-:Y:S05]  /*1c70*/  EXIT ;  /* 0x000000000000794d */ /* 0x000fea0003800000 */
.L_x_26:
[----:B------:R-:W-:Y:S05]  /*1c80*/  BSYNC.RECONVERGENT B1 ;  /* 0x0000000000017941 */ /* 0x000fea0003800200 */
.L_x_25:
[----:B------:R-:W-:-:S04]  /*1c90*/  IADD3 R19, P1, PT, R19, 0x1, RZ ;  /* 0x0000000113137810 */ /* 0x000fc80007f3e0ff */
[----:B------:R-:W-:Y:S02]  /*1ca0*/  ISETP.NE.U32.AND P0, PT, R19, R21, PT ;  /* 0x000000151300720c */ /* 0x000fe40003f05070 */
[----:B------:R-:W-:-:S04]  /*1cb0*/  IADD3.X R20, PT, PT, RZ, R20, RZ, P1, !PT ;  /* 0x00000014ff147210 */ /* 0x000fc80000ffe4ff */
[----:B------:R-:W-:-:S13]  /*1cc0*/  ISETP.NE.AND.EX P0, PT, R20, R0, PT, P0 ;  /* 0x000000001400720c */ /* 0x000fda0003f05300 */
[----:B------:R-:W-:Y:S05]  /*1cd0*/  @P0 BRA `(.L_x_31) ;  /* 0xfffffff400b00947 */ /* 0x000fea000383ffff */
.L_x_21:
[----:B01----:R-:W-:Y:S05]  /*1ce0*/  BSYNC.RECONVERGENT B0 ;  /* 0x0000000000007941 */ /* 0x003fea0003800200 */
.L_x_20:
[----:B------:R-:W0:Y:S01]  /*1cf0*/  LDCU.64 UR6, c[0x0][0x390] ;  /* 0x00007200ff0677ac */ /* 0x000e220008000a00 */
[----:B------:R-:W-:Y:S01]  /*1d00*/  IMAD.MOV.U32 R6, RZ, RZ, 0x1 ;  /* 0x00000001ff067424 */ /* 0x000fe200078e00ff */
[----:B0-----:R-:W-:-:S04]  /*1d10*/  IADD3 R12, P0, PT, R12, UR6, RZ ;  /* 0x000000060c0c7c10 */ /* 0x001fc8000ff1e0ff */
[----:B------:R-:W-:-:S05]  /*1d20*/  IADD3.X R13, PT, PT, RZ, UR7, RZ, P0, !PT ;  /* 0x00000007ff0d7c10 */ /* 0x000fca00087fe4ff */
[----:B------:R-:W-:Y:S01]  /*1d30*/  STG.E.U8 desc[UR4][R12.64], R6 ;  /* 0x000000060c007986 */ /* 0x000fe2000c101104 */
[----:B------:R-:W-:Y:S05]  /*1d40*/  EXIT ;  /* 0x000000000000794d */ /* 0x000fea0003800000 */
        .weak           $__internal_0_$__cuda_sm20_div_s64
        .type           $__internal_0_$__cuda_sm20_div_s64,@function
        .size           $__internal_0_$__cuda_sm20_div_s64,(.L_x_33 - $__internal_0_$__cuda_sm20_div_s64)
$__internal_0_$__cuda_sm20_div_s64:
[-C--:B------:R-:W-:Y:S02]  /*1d50*/  IADD3 R16, P2, PT, RZ, -R7.reuse, RZ ;  /* 0x80000007ff107210 */ /* 0x080fe40007f5e0ff */
[----:B------:R-:W-:Y:S02]  /*1d60*/  ISETP.GE.AND P1, PT, R6, RZ, PT ;  /* 0x000000ff0600720c */ /* 0x000fe40003f26270 */
[----:B------:R-:W-:Y:S01]  /*1d70*/  ISETP.GE.AND P4, PT, R5, RZ, PT ;  /* 0x000000ff0500720c */ /* 0x000fe20003f86270 */
[----:B------:R-:W-:Y:S01]  /*1d80*/  IMAD.X R8, RZ, RZ, ~R6, P2 ;  /* 0x000000ffff087224 */ /* 0x000fe200010e0e06 */
[----:B------:R-:W-:Y:S02]  /*1d90*/  SEL R16, R16, R7, !P1 ;  /* 0x0000000710107207 */ /* 0x000fe40004800000 */
[----:B------:R-:W-:Y:S02]  /*1da0*/  IADD3 R25, P5, PT, RZ, -R18, RZ ;  /* 0x80000012ff197210 */ /* 0x000fe40007fbe0ff */
[----:B------:R-:W-:-:S02]  /*1db0*/  SEL R17, R8, R6, !P1 ;  /* 0x0000000608117207 */ /* 0x000fc40004800000 */
[----:B------:R-:W-:Y:S02]  /*1dc0*/  SEL R25, R25, R18, !P4 ;  /* 0x0000001219197207 */ /* 0x000fe40006000000 */
[----:B------:R-:W0:Y:S08]  /*1dd0*/  I2F.U64.RP R8, R16 ;  /* 0x0000001000087312 */ /* 0x000e300000309000 */
[----:B0-----:R-:W0:Y:S02]  /*1de0*/  MUFU.RCP R8, R8 ;  /* 0x0000000800087308 */ /* 0x001e240000001000 */
[----:B0-----:R-:W-:-:S06]  /*1df0*/  IADD3 R8, PT, PT, R8, 0x1ffffffe, RZ ;  /* 0x1ffffffe08087810 */ /* 0x001fcc0007ffe0ff */
[----:B------:R-:W0:Y:S02]  /*1e00*/  F2I.U64.TRUNC R28, R8 ;  /* 0x00000008001c7311 */ /* 0x000e24000020d800 */
[----:B0-----:R-:W-:Y:S01]  /*1e10*/  IMAD.WIDE.U32 R10, R28, R16, RZ ;  /* 0x000000101c0a7225 */ /* 0x001fe200078e00ff */
[----:B------:R-:W-:-:S03]  /*1e20*/  MOV R27, R28 ;  /* 0x0000001c001b7202 */ /* 0x000fc60000000f00 */
[----:B------:R-:W-:Y:S01]  /*1e30*/  IMAD R9, R28, R17, R11 ;  /* 0x000000111c097224 */ /* 0x000fe200078e020b */
[----:B------:R-:W-:-:S03]  /*1e40*/  IADD3 R10, P1, PT, RZ, -R10, RZ ;  /* 0x8000000aff0a7210 */ /* 0x000fc60007f3e0ff */
[----:B------:R-:W-:Y:S02]  /*1e50*/  IMAD R9, R29, R16, R9 ;  /* 0x000000101d097224 */ /* 0x000fe400078e0209 */
[----:B------:R-:W-:-:S04]  /*1e60*/  IMAD.HI.U32 R26, R28, R10, RZ ;  /* 0x0000000a1c1a7227 */ /* 0x000fc800078e00ff */
[----:B------:R-:W-:-:S04]  /*1e70*/  IMAD.X R9, RZ, RZ, ~R9, P1 ;  /* 0x000000ffff097224 */ /* 0x000fc800008e0e09 */
[----:B------:R-:W-:-:S04]  /*1e80*/  IMAD.WIDE.U32 R26, P1, R28, R9, R26 ;  /* 0x000000091c1a7225 */ /* 0x000fc8000782001a */
[C---:B------:R-:W-:Y:S02]  /*1e90*/  IMAD R8, R29.reuse, R9, RZ ;  /* 0x000000091d087224 */ /* 0x040fe400078e02ff */
[----:B------:R-:W-:-:S04]  /*1ea0*/  IMAD.HI.U32 R10, P2, R29, R10, R26 ;  /* 0x0000000a1d0a7227 */ /* 0x000fc8000784001a */
[----:B------:R-:W-:Y:S01]  /*1eb0*/  IMAD.HI.U32 R9, R29, R9, RZ ;  /* 0x000000091d097227 */ /* 0x000fe200078e00ff */
[----:B------:R-:W-:-:S03]  /*1ec0*/  IADD3 R27, P3, PT, R8, R10, RZ ;  /* 0x0000000a081b7210 */ /* 0x000fc60007f7e0ff */
[----:B------:R-:W-:Y:S02]  /*1ed0*/  IMAD.X R8, R9, 0x1, R29, P1 ;  /* 0x0000000109087824 */ /* 0x000fe400008e061d */
[----:B------:R-:W-:-:S03]  /*1ee0*/  IMAD.WIDE.U32 R10, R27, R16, RZ ;  /* 0x000000101b0a7225 */ /* 0x000fc600078e00ff */
[----:B------:R-:W-:Y:S01]  /*1ef0*/  IADD3.X R8, PT, PT, RZ, RZ, R8, P3, P2 ;  /* 0x000000ffff087210 */ /* 0x000fe20001fe4408 */
[----:B------:R-:W-:Y:S01]  /*1f00*/  IMAD R9, R27, R17, R11 ;  /* 0x000000111b097224 */ /* 0x000fe200078e020b */
[----:B------:R-:W-:-:S03]  /*1f10*/  IADD3 R10, P1, PT, RZ, -R10, RZ ;  /* 0x8000000aff0a7210 */ /* 0x000fc60007f3e0ff */
[----:B------:R-:W-:Y:S02]  /*1f20*/  IMAD R9, R8, R16, R9 ;  /* 0x0000001008097224 */ /* 0x000fe400078e0209 */
[----:B------:R-:W-:-:S03]  /*1f30*/  IMAD.HI.U32 R26, R27, R10, RZ ;  /* 0x0000000a1b1a7227 */ /* 0x000fc600078e00ff */
[----:B------:R-:W-:-:S05]  /*1f40*/  IADD3.X R9, PT, PT, RZ, ~R9, RZ, P1, !PT ;  /* 0x80000009ff097210 */ /* 0x000fca0000ffe4ff */
[----:B------:R-:W-:-:S04]  /*1f50*/  IMAD.WIDE.U32 R26, P1, R27, R9, R26 ;  /* 0x000000091b1a7225 */ /* 0x000fc8000782001a */
[C---:B------:R-:W-:Y:S02]  /*1f60*/  IMAD R11, R8.reuse, R9, RZ ;  /* 0x00000009080b7224 */ /* 0x040fe400078e02ff */
[----:B------:R-:W-:-:S04]  /*1f70*/  IMAD.HI.U32 R10, P2, R8, R10, R26 ;  /* 0x0000000a080a7227 */ /* 0x000fc8000784001a */
[----:B------:R-:W-:Y:S01]  /*1f80*/  IMAD.HI.U32 R9, R8, R9, RZ ;  /* 0x0000000908097227 */ /* 0x000fe200078e00ff */
[----:B------:R-:W-:-:S03]  /*1f90*/  IADD3 R11, P3, PT, R11, R10, RZ ;  /* 0x0000000a0b0b7210 */ /* 0x000fc60007f7e0ff */
[----:B------:R-:W-:Y:S01]  /*1fa0*/  IMAD.X R10, RZ, RZ, ~R5, P5 ;  /* 0x000000ffff0a7224 */ /* 0x000fe200028e0e05 */
[----:B------:R-:W-:Y:S01]  /*1fb0*/  IADD3.X R9, PT, PT, R9, R8, RZ, P1, !PT ;  /* 0x0000000809097210 */ /* 0x000fe20000ffe4ff */
[----:B------:R-:W-:-:S03]  /*1fc0*/  IMAD.HI.U32 R26, R11, R25, RZ ;  /* 0x000000190b1a7227 */ /* 0x000fc600078e00ff */
[-C--:B------:R-:W-:Y:S01]  /*1fd0*/  SEL R10, R10, R5.reuse, !P4 ;  /* 0x000000050a0a7207 */ /* 0x080fe20006000000 */
[----:B------:R-:W-:Y:S01]  /*1fe0*/  IMAD.MOV.U32 R27, RZ, RZ, RZ ;  /* 0x000000ffff1b7224 */ /* 0x000fe200078e00ff */
[----:B------:R-:W-:Y:S02]  /*1ff0*/  IADD3.X R9, PT, PT, RZ, RZ, R9, P3, P2 ;  /* 0x000000ffff097210 */ /* 0x000fe40001fe4409 */
[----:B------:R-:W-:Y:S01]  /*2000*/  LOP3.LUT R5, R6, R5, RZ, 0x3c, !PT ;  /* 0x0000000506057212 */ /* 0x000fe200078e3cff */
[----:B------:R-:W-:-:S04]  /*2010*/  IMAD.WIDE.U32 R26, R11, R10, R26 ;  /* 0x0000000a0b1a7225 */ /* 0x000fc800078e001a */
[C---:B------:R-:W-:Y:S02]  /*2020*/  IMAD R8, R9.reuse, R10, RZ ;  /* 0x0000000a09087224 */ /* 0x040fe400078e02ff */
[----:B------:R-:W-:-:S04]  /*2030*/  IMAD.HI.U32 R11, P1, R9, R25, R26 ;  /* 0x00000019090b7227 */ /* 0x000fc8000782001a */
[----:B------:R-:W-:Y:S01]  /*2040*/  IMAD.HI.U32 R9, R9, R10, RZ ;  /* 0x0000000a09097227 */ /* 0x000fe200078e00ff */
[----:B------:R-:W-:-:S04]  /*2050*/  IADD3 R8, P2, PT, R8, R11, RZ ;  /* 0x0000000b08087210 */ /* 0x000fc80007f5e0ff */
[----:B------:R-:W-:Y:S01]  /*2060*/  IADD3.X R9, PT, PT, R9, RZ, RZ, P1, !PT ;  /* 0x000000ff09097210 */ /* 0x000fe20000ffe4ff */
[----:B------:R-:W-:-:S04]  /*2070*/  IMAD.WIDE.U32 R26, R8, R16, RZ ;  /* 0x00000010081a7225 */ /* 0x000fc800078e00ff */
[----:B------:R-:W-:Y:S01]  /*2080*/  IMAD.X R9, RZ, RZ, R9, P2 ;  /* 0x000000ffff097224 */ /* 0x000fe200010e0609 */
[----:B------:R-:W-:Y:S01]  /*2090*/  IADD3 R25, P2, PT, -R26, R25, RZ ;  /* 0x000000191a197210 */ /* 0x000fe20007f5e1ff */
[----:B------:R-:W-:-:S03]  /*20a0*/  IMAD R11, R8, R17, R27 ;  /* 0x00000011080b7224 */ /* 0x000fc600078e021b */
[-C--:B------:R-:W-:Y:S01]  /*20b0*/  ISETP.GE.U32.AND P1, PT, R25, R16.reuse, PT ;  /* 0x000000101900720c */ /* 0x080fe20003f26070 */
[----:B------:R-:W-:-:S05]  /*20c0*/  IMAD R11, R9, R16, R11 ;  /* 0x00000010090b7224 */ /* 0x000fca00078e020b */
[----:B------:R-:W-:Y:S02]  /*20d0*/  IADD3.X R10, PT, PT, ~R11, R10, RZ, P2, !PT ;  /* 0x0000000a0b0a7210 */ /* 0x000fe400017fe5ff */
[----:B------:R-:W-:Y:S02]  /*20e0*/  IADD3 R26, P2, PT, R25, -R16, RZ ;  /* 0x80000010191a7210 */ /* 0x000fe40007f5e0ff */
[----:B------:R-:W-:Y:S02]  /*20f0*/  ISETP.GE.U32.AND.EX P1, PT, R10, R17, PT, P1 ;  /* 0x000000110a00720c */ /* 0x000fe40003f26110 */
[----:B------:R-:W-:Y:S01]  /*2100*/  IADD3 R11, P3, PT, R8, 0x1, RZ ;  /* 0x00000001080b7810 */ /* 0x000fe20007f7e0ff */
[----:B------:R-:W-:Y:S01]  /*2110*/  IMAD.X R18, R10, 0x1, ~R17, P2 ;  /* 0x000000010a127824 */ /* 0x000fe200010e0e11 */
[----:B------:R-:W-:Y:S02]  /*2120*/  SEL R26, R26, R25, P1 ;  /* 0x000000191a1a7207 */ /* 0x000fe40000800000 */
[----:B------:R-:W-:-:S02]  /*2130*/  IADD3.X R25, PT, PT, RZ, R9, RZ, P3, !PT ;  /* 0x00000009ff197210 */ /* 0x000fc40001ffe4ff */
[----:B------:R-:W-:Y:S02]  /*2140*/  SEL R11, R11, R8, P1 ;  /* 0x000000080b0b7207 */ /* 0x000fe40000800000 */
[----:B------:R-:W-:Y:S02]  /*2150*/  SEL R18, R18, R10, P1 ;  /* 0x0000000a12127207 */ /* 0x000fe40000800000 */
[----:B------:R-:W-:Y:S02]  /*2160*/  ISETP.GE.U32.AND P2, PT, R26, R16, PT ;  /* 0x000000101a00720c */ /* 0x000fe40003f46070 */
[----:B------:R-:W-:Y:S02]  /*2170*/  SEL R25, R25, R9, P1 ;  /* 0x0000000919197207 */ /* 0x000fe40000800000 */
[----:B------:R-:W-:Y:S02]  /*2180*/  IADD3 R8, P3, PT, R11, 0x1, RZ ;  /* 0x000000010b087810 */ /* 0x000fe40007f7e0ff */
[----:B------:R-:W-:-:S02]  /*2190*/  ISETP.GE.U32.AND.EX P1, PT, R18, R17, PT, P2 ;  /* 0x000000111200720c */ /* 0x000fc40003f26120 */
[----:B------:R-:W-:Y:S01]  /*21a0*/  ISETP.GE.AND P2, PT, R5, RZ, PT ;  /* 0x000000ff0500720c */ /* 0x000fe20003f46270 */
[----:B------:R-:W-:Y:S01]  /*21b0*/  IMAD.X R9, RZ, RZ, R25, P3 ;  /* 0x000000ffff097224 */ /* 0x000fe200018e0619 */
[----:B------:R-:W-:-:S04]  /*21c0*/  SEL R8, R8, R11, P1 ;  /* 0x0000000b08087207 */ /* 0x000fc80000800000 */
[----:B------:R-:W-:Y:S02]  /*21d0*/  SEL R25, R9, R25, P1 ;  /* 0x0000001909197207 */ /* 0x000fe40000800000 */
[-C--:B------:R-:W-:Y:S02]  /*21e0*/  IADD3 R9, P3, PT, RZ, -R8.reuse, RZ ;  /* 0x80000008ff097210 */ /* 0x080fe40007f7e0ff */
[----:B------:R-:W-:Y:S01]  /*21f0*/  ISETP.NE.U32.AND P1, PT, R7, RZ, PT ;  /* 0x000000ff0700720c */ /* 0x000fe20003f25070 */
[----:B------:R-:W-:Y:S01]  /*2200*/  HFMA2 R7, -RZ, RZ, 0, 0 ;  /* 0x00000000ff077431 */ /* 0x000fe200000001ff */
[----:B------:R-:W-:Y:S02]  /*2210*/  IADD3.X R5, PT, PT, RZ, ~R25, RZ, P3, !PT ;  /* 0x80000019ff057210 */ /* 0x000fe40001ffe4ff */
[----:B------:R-:W-:Y:S01]  /*2220*/  ISETP.NE.AND.EX P1, PT, R6, RZ, PT, P1 ;  /* 0x000000ff0600720c */ /* 0x000fe20003f25310 */
[----:B------:R-:W-:Y:S01]  /*2230*/  IMAD.MOV.U32 R6, RZ, RZ, R4 ;  /* 0x000000ffff067224 */ /* 0x000fe200078e0004 */
[----:B------:R-:W-:-:S02]  /*2240*/  SEL R9, R9, R8, !P2 ;  /* 0x0000000809097207 */ /* 0x000fc40005000000 */
[----:B------:R-:W-:Y:S02]  /*2250*/  SEL R5, R5, R25, !P2 ;  /* 0x0000001905057207 */ /* 0x000fe40005000000 */
[----:B------:R-:W-:Y:S02]  /*2260*/  SEL R9, R9, 0xffffffff, P1 ;  /* 0xffffffff09097807 */ /* 0x000fe40000800000 */
[----:B------:R-:W-:Y:S01]  /*2270*/  SEL R5, R5, 0xffffffff, P1 ;  /* 0xffffffff05057807 */ /* 0x000fe20000800000 */
[----:B------:R-:W-:Y:S06]  /*2280*/  RET.REL.NODEC R6 `(_Z8solutionxiPbPx) ;  /* 0xffffffdc065c7950 */ /* 0x000fec0003c3ffff */
.L_x_32:
[----:B------:R-:W-:-:S00]  /*2290*/  BRA `(.L_x_32) ;  /* 0xfffffffc00fc7947 */ /* 0x000fc0000383ffff */
[----:B------:R-:W-:-:S00]  /*22a0*/  NOP ;  /* 0x0000000000007918 */ /* 0x000fc00000000000 */
        /* <DEDUP_REMOVED lines=13> */
.L_x_33:


//--------------------- .nv.shared.reserved.0     --------------------------
	.section	.nv.shared.reserved.0,"aw",@nobits
	.weak		__nv_reservedSMEM_offset_0_alias
	.size		__nv_reservedSMEM_offset_0_alias, 0, 64
	.other		__nv_reservedSMEM_offset_0_alias,@"STO_CUDA_RESERVED_SHARED STV_DEFAULT"
__nv_reservedSMEM_offset_0_alias:
	.zero		0
	.zero		64


//--------------------- .nv.constant0._Z8solutionxiPbPx --------------------------
	.section	.nv.constant0._Z8solutionxiPbPx,"a",@progbits
	.sectionflags	@""
	.align	4
.nv.constant0._Z8solutionxiPbPx:
	.zero		928


//--------------------- SYMBOLS --------------------------

	.type		.nv.reservedSmem.offset0,@object
	.size		.nv.reservedSmem.offset0,0x4
